	.target	sm_90a

	.elftype	@"ET_EXEC"


//--------------------- .note.nv.tkinfo           --------------------------
	.section	.note.nv.tkinfo,"",@"SHT_NOTE"
	.sectionflags	@"SHF_NOTE_NV_TKINFO"
	.tkinfo
        /*0018*/ 	.word	0x00000002
        /*0030*/ 	.string	""
        /*0030*/ 	.string	"ptxas"
        /*0030*/ 	.string	"Cuda compilation tools, release 13.0, V13.0.88"
        /*0030*/ 	.string	"Build cuda_13.0.r13.0/compiler.36424714_0"
        /*0030*/ 	.string	"-arch sm_90a -m 64 "



//--------------------- .note.nv.cuinfo           --------------------------
	.section	.note.nv.cuinfo,"",@"SHT_NOTE"
	.sectionflags	@"SHF_NOTE_NV_CUINFO"
        /*0018*/ 	.short	0x0002
        /*001a*/ 	.short	0x005a
        /*001c*/ 	.short	0x0082
	.zero		2


//--------------------- .nv.info                  --------------------------
	.section	.nv.info,"",@"SHT_CUDA_INFO"
	.align	4


	//----- nvinfo : EIATTR_REGCOUNT
	.align		4
        /*0000*/ 	.byte	0x04, 0x2f
        /*0002*/ 	.short	(.L_12 - .L_11)
	.align		4
.L_11:
        /*0004*/ 	.word	index@(_ZN7cutlass13device_kernelINS_4gemm6kernel13GemmUniversalIN4cute5tupleIJiiiiEEENS1_10collective13CollectiveMmaINS1_37MainloopSm90TmaGmmaWarpSpecializedFP8ILi11ENS5_IJNS4_1CILi4EEESB_NSA_ILi1EEEEEENS1_32KernelTmaWarpSpecializedPingpongEEENS5_IJNSA_ILi64EEENSA_ILi256EEESG_EEENS_12float_e4m3_tENS5_IJlSC_lEEESJ_SK_NS4_8TiledMMAINS4_8MMA_AtomIJNS4_4SM904GMMA31MMA_64x256x32_F32E4M3E4M3_SS_TNILNSO_7ScaleInE1ELSQ_1EEEEEENS4_6LayoutINS5_IJSC_SC_SC_EEENS5_IJNSA_ILi0EEESV_SV_EEEEENS5_IJNS4_10UnderscoreESY_SY_EEEEENS4_23SM90_TMA_LOAD_MULTICASTENS4_14ComposedLayoutINS4_7SwizzleILi2ELi4ELi3EEENS4_18smem_ptr_flag_bitsILi8EEENST_INS5_IJNSA_ILi8EEESG_EEENS5_IJSG_SC_EEEEEEEvNS4_8identityES11_S1B_vS1C_EENS_8epilogue10collective6detail29Sm90TmaWarpSpecializedAdapterINS1F_15DefaultEpilogueISJ_SK_SK_NS1E_6thread17LinearCombinationISJ_Li1EffLNS1J_9ScaleType4KindE0ELNS_15FloatRoundStyleE2ESJ_EENS1_15EpilogueDefaultEEEEEvvEEEEvNT_6ParamsE)
        /*0008*/ 	.word	0x000000a8


	//----- nvinfo : EIATTR_FRAME_SIZE
	.align		4
.L_12:
        /*000c*/ 	.byte	0x04, 0x11
        /*000e*/ 	.short	(.L_14 - .L_13)
	.align		4
.L_13:
        /*0010*/ 	.word	index@(_ZN7cutlass13device_kernelINS_4gemm6kernel13GemmUniversalIN4cute5tupleIJiiiiEEENS1_10collective13CollectiveMmaINS1_37MainloopSm90TmaGmmaWarpSpecializedFP8ILi11ENS5_IJNS4_1CILi4EEESB_NSA_ILi1EEEEEENS1_32KernelTmaWarpSpecializedPingpongEEENS5_IJNSA_ILi64EEENSA_ILi256EEESG_EEENS_12float_e4m3_tENS5_IJlSC_lEEESJ_SK_NS4_8TiledMMAINS4_8MMA_AtomIJNS4_4SM904GMMA31MMA_64x256x32_F32E4M3E4M3_SS_TNILNSO_7ScaleInE1ELSQ_1EEEEEENS4_6LayoutINS5_IJSC_SC_SC_EEENS5_IJNSA_ILi0EEESV_SV_EEEEENS5_IJNS4_10UnderscoreESY_SY_EEEEENS4_23SM90_TMA_LOAD_MULTICASTENS4_14ComposedLayoutINS4_7SwizzleILi2ELi4ELi3EEENS4_18smem_ptr_flag_bitsILi8EEENST_INS5_IJNSA_ILi8EEESG_EEENS5_IJSG_SC_EEEEEEEvNS4_8identityES11_S1B_vS1C_EENS_8epilogue10collective6detail29Sm90TmaWarpSpecializedAdapterINS1F_15DefaultEpilogueISJ_SK_SK_NS1E_6thread17LinearCombinationISJ_Li1EffLNS1J_9ScaleType4KindE0ELNS_15FloatRoundStyleE2ESJ_EENS1_15EpilogueDefaultEEEEEvvEEEEvNT_6ParamsE)
        /*0014*/ 	.word	0x00000118


	//----- nvinfo : EIATTR_MIN_STACK_SIZE
	.align		4
.L_14:
        /*0018*/ 	.byte	0x04, 0x12
        /*001a*/ 	.short	(.L_16 - .L_15)
	.align		4
.L_15:
        /*001c*/ 	.word	index@(_ZN7cutlass13device_kernelINS_4gemm6kernel13GemmUniversalIN4cute5tupleIJiiiiEEENS1_10collective13CollectiveMmaINS1_37MainloopSm90TmaGmmaWarpSpecializedFP8ILi11ENS5_IJNS4_1CILi4EEESB_NSA_ILi1EEEEEENS1_32KernelTmaWarpSpecializedPingpongEEENS5_IJNSA_ILi64EEENSA_ILi256EEESG_EEENS_12float_e4m3_tENS5_IJlSC_lEEESJ_SK_NS4_8TiledMMAINS4_8MMA_AtomIJNS4_4SM904GMMA31MMA_64x256x32_F32E4M3E4M3_SS_TNILNSO_7ScaleInE1ELSQ_1EEEEEENS4_6LayoutINS5_IJSC_SC_SC_EEENS5_IJNSA_ILi0EEESV_SV_EEEEENS5_IJNS4_10UnderscoreESY_SY_EEEEENS4_23SM90_TMA_LOAD_MULTICASTENS4_14ComposedLayoutINS4_7SwizzleILi2ELi4ELi3EEENS4_18smem_ptr_flag_bitsILi8EEENST_INS5_IJNSA_ILi8EEESG_EEENS5_IJSG_SC_EEEEEEEvNS4_8identityES11_S1B_vS1C_EENS_8epilogue10collective6detail29Sm90TmaWarpSpecializedAdapterINS1F_15DefaultEpilogueISJ_SK_SK_NS1E_6thread17LinearCombinationISJ_Li1EffLNS1J_9ScaleType4KindE0ELNS_15FloatRoundStyleE2ESJ_EENS1_15EpilogueDefaultEEEEEvvEEEEvNT_6ParamsE)
        /*0020*/ 	.word	0x00000118
.L_16:


//--------------------- .nv.compat                --------------------------
	.section	.nv.compat,"",@"SHT_CUDA_COMPAT_INFO"
	.align	4
        /*0000*/ 	.byte	0x02, 0x09, 0x01, 0x00, 0x02, 0x02, 0x04, 0x00, 0x02, 0x05, 0x05, 0x00, 0x03, 0x07, 0x01, 0x01
        /*0010*/ 	.byte	0x02, 0x03, 0x01, 0x00, 0x02, 0x06, 0x01, 0x00, 0x04, 0x0b, 0x08, 0x00, 0x00, 0x00, 0x00, 0x00
        /*0020*/ 	.byte	0x00, 0x00, 0x00, 0x00


//--------------------- .nv.info._ZN7cutlass13device_kernelINS_4gemm6kernel13GemmUniversalIN4cute5tupleIJiiiiEEENS1_10collective13CollectiveMmaINS1_37MainloopSm90TmaGmmaWarpSpecializedFP8ILi11ENS5_IJNS4_1CILi4EEESB_NSA_ILi1EEEEEENS1_32KernelTmaWarpSpecializedPingpongEEENS5_IJNSA_ILi64EEENSA_ILi256EEESG_EEENS_12float_e4m3_tENS5_IJlSC_lEEESJ_SK_NS4_8TiledMMAINS4_8MMA_AtomIJNS4_4SM904GMMA31MMA_64x256x32_F32E4M3E4M3_SS_TNILNSO_7ScaleInE1ELSQ_1EEEEEENS4_6LayoutINS5_IJSC_SC_SC_EEENS5_IJNSA_ILi0EEESV_SV_EEEEENS5_IJNS4_10UnderscoreESY_SY_EEEEENS4_23SM90_TMA_LOAD_MULTICASTENS4_14ComposedLayoutINS4_7SwizzleILi2ELi4ELi3EEENS4_18smem_ptr_flag_bitsILi8EEENST_INS5_IJNSA_ILi8EEESG_EEENS5_IJSG_SC_EEEEEEEvNS4_8identityES11_S1B_vS1C_EENS_8epilogue10collective6detail29Sm90TmaWarpSpecializedAdapterINS1F_15DefaultEpilogueISJ_SK_SK_NS1E_6thread17LinearCombinationISJ_Li1EffLNS1J_9ScaleType4KindE0ELNS_15FloatRoundStyleE2ESJ_EENS1_15EpilogueDefaultEEEEEvvEEEEvNT_6ParamsE --------------------------
	.section	.nv.info._ZN7cutlass13device_kernelINS_4gemm6kernel13GemmUniversalIN4cute5tupleIJiiiiEEENS1_10collective13CollectiveMmaINS1_37MainloopSm90TmaGmmaWarpSpecializedFP8ILi11ENS5_IJNS4_1CILi4EEESB_NSA_ILi1EEEEEENS1_32KernelTmaWarpSpecializedPingpongEEENS5_IJNSA_ILi64EEENSA_ILi256EEESG_EEENS_12float_e4m3_tENS5_IJlSC_lEEESJ_SK_NS4_8TiledMMAINS4_8MMA_AtomIJNS4_4SM904GMMA31MMA_64x256x32_F32E4M3E4M3_SS_TNILNSO_7ScaleInE1ELSQ_1EEEEEENS4_6LayoutINS5_IJSC_SC_SC_EEENS5_IJNSA_ILi0EEESV_SV_EEEEENS5_IJNS4_10UnderscoreESY_SY_EEEEENS4_23SM90_TMA_LOAD_MULTICASTENS4_14ComposedLayoutINS4_7SwizzleILi2ELi4ELi3EEENS4_18smem_ptr_flag_bitsILi8EEENST_INS5_IJNSA_ILi8EEESG_EEENS5_IJSG_SC_EEEEEEEvNS4_8identityES11_S1B_vS1C_EENS_8epilogue10collective6detail29Sm90TmaWarpSpecializedAdapterINS1F_15DefaultEpilogueISJ_SK_SK_NS1E_6thread17LinearCombinationISJ_Li1EffLNS1J_9ScaleType4KindE0ELNS_15FloatRoundStyleE2ESJ_EENS1_15EpilogueDefaultEEEEEvvEEEEvNT_6ParamsE,"",@"SHT_CUDA_INFO"
	.sectionflags	@""
	.align	4


	//----- nvinfo : EIATTR_CUDA_API_VERSION
	.align		4
        /*0000*/ 	.byte	0x04, 0x37
        /*0002*/ 	.short	(.L_18 - .L_17)
.L_17:
        /*0004*/ 	.word	0x00000082


	//----- nvinfo : EIATTR_KPARAM_INFO
	.align		4
.L_18:
        /*0008*/ 	.byte	0x04, 0x17
        /*000a*/ 	.short	(.L_20 - .L_19)
.L_19:
        /*000c*/ 	.word	0x00000000
        /*0010*/ 	.short	0x0000
        /*0012*/ 	.short	0x0070
        /*0014*/ 	.byte	0x00, 0xf0, 0x01, 0x10


	//----- nvinfo : EIATTR_SPARSE_MMA_MASK
	.align		4
.L_20:
        /*0018*/ 	.byte	0x03, 0x50
        /*001a*/ 	.short	0x0000


	//----- nvinfo : EIATTR_MAXREG_COUNT
	.align		4
        /*001c*/ 	.byte	0x03, 0x1b
        /*001e*/ 	.short	0x00a8


	//----- nvinfo : EIATTR_NUM_BARRIERS
	.align		4
        /*0020*/ 	.byte	0x02, 0x4c
        /*0022*/ 	.byte	0x01
	.zero		1


	//----- nvinfo : EIATTR_ANNOTATIONS
	.align		4
        /*0024*/ 	.byte	0x04, 0x55
        /*0026*/ 	.short	(.L_22 - .L_21)


	//   ....[0]....
.L_21:
        /*0028*/ 	.word	0x00000001
        /*002c*/ 	.byte	0x80, 0x08, 0x00, 0x00, 0x01, 0x00, 0x00, 0x00, 0x40, 0x0a, 0x00, 0x00, 0x01, 0x00, 0x00, 0x00
        /* <DEDUP_REMOVED lines=212> */
        /*0d7c*/ 	.byte	0x80, 0x09, 0x01, 0x00


	//----- nvinfo : EIATTR_MERCURY_ISA_VERSION
	.align		4
.L_22:
        /*0d80*/ 	.byte	0x03, 0x5f
        /*0d82*/ 	.short	0x0101


	//----- nvinfo : EIATTR_INT_WARP_WIDE_INSTR_OFFSETS
	.align		4
        /*0d84*/ 	.byte	0x04, 0x31
        /*0d86*/ 	.short	(.L_24 - .L_23)


	//   ....[0]....
.L_23:
        /*0d88*/ 	.word	0x000006d0


	//   ....[1]....
        /*0d8c*/ 	.word	0x00000730


	//   ....[2]....
        /*0d90*/ 	.word	0x00000750


	//   ....[3]....
        /*0d94*/ 	.word	0x00000760


	//   ....[4]....
        /*0d98*/ 	.word	0x00000770


	//   ....[5]....
        /*0d9c*/ 	.word	0x000007b0


	//   ....[6]....
        /*0da0*/ 	.word	0x00000900


	//   ....[7]....
        /*0da4*/ 	.word	0x00000920


	//   ....[8]....
        /*0da8*/ 	.word	0x000057d0


	//----- nvinfo : EIATTR_COOP_GROUP_MASK_REGIDS
	.align		4
.L_24:
        /*0dac*/ 	.byte	0x04, 0x29
        /*0dae*/ 	.short	(.L_26 - .L_25)


	//   ....[0]....
.L_25:
        /*0db0*/ 	.word	0xffffffff


	//   ....[1]....
        /*0db4*/ 	.word	0xffffffff


	//   ....[2]....
        /*0db8*/ 	.word	0xffffffff


	//   ....[3]....
        /*0dbc*/ 	.word	0xffffffff


	//   ....[4]....
        /*0dc0*/ 	.word	0xffffffff


	//   ....[5]....
        /*0dc4*/ 	.word	0xffffffff


	//   ....[6]....
        /*0dc8*/ 	.word	0xffffffff


	//----- nvinfo : EIATTR_COOP_GROUP_INSTR_OFFSETS
	.align		4
.L_26:
        /*0dcc*/ 	.byte	0x04, 0x28
        /*0dce*/ 	.short	(.L_28 - .L_27)


	//   ....[0]....
.L_27:
        /*0dd0*/ 	.word	0x00000070


	//   ....[1]....
        /*0dd4*/ 	.word	0x00000090


	//   ....[2]....
        /*0dd8*/ 	.word	0x00000190


	//   ....[3]....
        /*0ddc*/ 	.word	0x000004d0


	//   ....[4]....
        /*0de0*/ 	.word	0x00000510


	//   ....[5]....
        /*0de4*/ 	.word	0x00000620


	//   ....[6]....
        /*0de8*/ 	.word	0x00000ad0


	//----- nvinfo : EIATTR_REG_RECONFIG
	.align		4
.L_28:
        /*0dec*/ 	.byte	0x01, 0x54
	.zero		2


	//----- nvinfo : EIATTR_MBARRIER_INSTR_OFFSETS
	.align		4
        /*0df0*/ 	.byte	0x04, 0x39
        /*0df2*/ 	.short	(.L_30 - .L_29)


	//   ....[0]....
.L_29:
        /*0df4*/ 	.word	0x00000340
        /*0df8*/ 	.word	0x000000ff
        /*0dfc*/ 	.word	0x00000000
        /*0e00*/ 	.short	0x0100
        /*0e02*/ 	.byte	0x07
	.zero		1


	//   ....[1]....
        /*0e04*/ 	.word	0x00000350
        /*0e08*/ 	.word	0x000000ff
        /*0e0c*/ 	.word	0x00000058
        /*0e10*/ 	.short	0x0100
        /*0e12*/ 	.byte	0x07
	.zero		1


	//   ....[2]....
        /*0e14*/ 	.word	0x00000360
        /*0e18*/ 	.word	0x000000ff
        /*0e1c*/ 	.word	0x00000008
        /*0e20*/ 	.short	0x0100
        /*0e22*/ 	.byte	0x07
	.zero		1


	//   ....[3]....
        /*0e24*/ 	.word	0x00000370
        /*0e28*/ 	.word	0x000000ff
        /*0e2c*/ 	.word	0x00000060
        /*0e30*/ 	.short	0x0100
        /*0e32*/ 	.byte	0x07
	.zero		1


	//   ....[4]....
        /*0e34*/ 	.word	0x00000380
        /*0e38*/ 	.word	0x000000ff
        /*0e3c*/ 	.word	0x00000010
        /*0e40*/ 	.short	0x0100
        /*0e42*/ 	.byte	0x07
	.zero		1


	//   ....[5]....
        /*0e44*/ 	.word	0x00000390
        /*0e48*/ 	.word	0x000000ff
        /*0e4c*/ 	.word	0x00000068
        /*0e50*/ 	.short	0x0100
        /*0e52*/ 	.byte	0x07
	.zero		1


	//   ....[6]....
        /*0e54*/ 	.word	0x000003a0
        /*0e58*/ 	.word	0x000000ff
        /*0e5c*/ 	.word	0x00000018
        /*0e60*/ 	.short	0x0100
        /*0e62*/ 	.byte	0x07
	.zero		1


	//   ....[7]....
        /*0e64*/ 	.word	0x000003b0
        /*0e68*/ 	.word	0x000000ff
        /*0e6c*/ 	.word	0x00000070
        /*0e70*/ 	.short	0x0100
        /*0e72*/ 	.byte	0x07
	.zero		1


	//   ....[8]....
        /*0e74*/ 	.word	0x000003c0
        /*0e78*/ 	.word	0x000000ff
        /*0e7c*/ 	.word	0x00000020
        /*0e80*/ 	.short	0x0100
        /*0e82*/ 	.byte	0x07
	.zero		1


	//   ....[9]....
        /*0e84*/ 	.word	0x000003d0
        /*0e88*/ 	.word	0x000000ff
        /*0e8c*/ 	.word	0x00000078
        /*0e90*/ 	.short	0x0100
        /*0e92*/ 	.byte	0x07
	.zero		1


	//   ....[10]....
        /*0e94*/ 	.word	0x000003e0
        /*0e98*/ 	.word	0x000000ff
        /*0e9c*/ 	.word	0x00000028
        /*0ea0*/ 	.short	0x0100
        /*0ea2*/ 	.byte	0x07
	.zero		1


	//   ....[11]....
        /*0ea4*/ 	.word	0x000003f0
        /*0ea8*/ 	.word	0x000000ff
        /*0eac*/ 	.word	0x00000080
        /*0eb0*/ 	.short	0x0100
        /*0eb2*/ 	.byte	0x07
	.zero		1


	//   ....[12]....
        /*0eb4*/ 	.word	0x00000400
        /*0eb8*/ 	.word	0x000000ff
        /*0ebc*/ 	.word	0x00000030
        /*0ec0*/ 	.short	0x0100
        /*0ec2*/ 	.byte	0x07
	.zero		1


	//   ....[13]....
        /*0ec4*/ 	.word	0x00000410
        /*0ec8*/ 	.word	0x000000ff
        /*0ecc*/ 	.word	0x00000088
        /*0ed0*/ 	.short	0x0100
        /*0ed2*/ 	.byte	0x07
	.zero		1


	//   ....[14]....
        /*0ed4*/ 	.word	0x00000420
        /*0ed8*/ 	.word	0x000000ff
        /*0edc*/ 	.word	0x00000038
        /*0ee0*/ 	.short	0x0100
        /*0ee2*/ 	.byte	0x07
	.zero		1


	//   ....[15]....
        /*0ee4*/ 	.word	0x00000430
        /*0ee8*/ 	.word	0x000000ff
        /*0eec*/ 	.word	0x00000090
        /*0ef0*/ 	.short	0x0100
        /*0ef2*/ 	.byte	0x07
	.zero		1


	//   ....[16]....
        /*0ef4*/ 	.word	0x00000440
        /*0ef8*/ 	.word	0x000000ff
        /*0efc*/ 	.word	0x00000040
        /*0f00*/ 	.short	0x0100
        /*0f02*/ 	.byte	0x07
	.zero		1


	//   ....[17]....
        /*0f04*/ 	.word	0x00000450
        /*0f08*/ 	.word	0x000000ff
        /*0f0c*/ 	.word	0x00000098
        /*0f10*/ 	.short	0x0100
        /*0f12*/ 	.byte	0x07
	.zero		1


	//   ....[18]....
        /*0f14*/ 	.word	0x00000460
        /*0f18*/ 	.word	0x000000ff
        /*0f1c*/ 	.word	0x00000048
        /*0f20*/ 	.short	0x0100
        /*0f22*/ 	.byte	0x07
	.zero		1


	//   ....[19]....
        /*0f24*/ 	.word	0x00000470
        /*0f28*/ 	.word	0x000000ff
        /*0f2c*/ 	.word	0x000000a0
        /*0f30*/ 	.short	0x0100
        /*0f32*/ 	.byte	0x07
	.zero		1


	//   ....[20]....
        /*0f34*/ 	.word	0x00000480
        /*0f38*/ 	.word	0x000000ff
        /*0f3c*/ 	.word	0x00000050
        /*0f40*/ 	.short	0x0100
        /*0f42*/ 	.byte	0x07
	.zero		1


	//   ....[21]....
        /*0f44*/ 	.word	0x00000490
        /*0f48*/ 	.word	0x000000ff
        /*0f4c*/ 	.word	0x000000a8
        /*0f50*/ 	.short	0x0100
        /*0f52*/ 	.byte	0x07
	.zero		1


	//   ....[22]....
        /*0f54*/ 	.word	0x00000950
        /*0f58*/ 	.word	0x000000ff
        /*0f5c*/ 	.word	0x000000e0
        /*0f60*/ 	.short	0x0100
        /*0f62*/ 	.byte	0x07
	.zero		1


	//   ....[23]....
        /*0f64*/ 	.word	0x000009d0
        /*0f68*/ 	.word	0x000000ff
        /*0f6c*/ 	.word	0x000000e8
        /*0f70*/ 	.short	0x0100
        /*0f72*/ 	.byte	0x07
	.zero		1


	//   ....[24]....
        /*0f74*/ 	.word	0x00000a50
        /*0f78*/ 	.word	0x000000ff
        /*0f7c*/ 	.word	0x000000c0
        /*0f80*/ 	.short	0x0100
        /*0f82*/ 	.byte	0x0a
	.zero		1


	//   ....[25]....
        /*0f84*/ 	.word	0x00000a60
        /*0f88*/ 	.word	0x000000ff
        /*0f8c*/ 	.word	0x000000c8
        /*0f90*/ 	.short	0x0100
        /*0f92*/ 	.byte	0x0a
	.zero		1


	//   ....[26]....
        /*0f94*/ 	.word	0x00000a70
        /*0f98*/ 	.word	0x000000ff
        /*0f9c*/ 	.word	0x000000d0
        /*0fa0*/ 	.short	0x0100
        /*0fa2*/ 	.byte	0x0a
	.zero		1


	//   ....[27]....
        /*0fa4*/ 	.word	0x00000a80
        /*0fa8*/ 	.word	0x000000ff
        /*0fac*/ 	.word	0x000000d8
        /*0fb0*/ 	.short	0x0100
        /*0fb2*/ 	.byte	0x0a
	.zero		1


	//   ....[28]....
        /*0fb4*/ 	.word	0x00001930
        /*0fb8*/ 	.word	0x000000ff
        /*0fbc*/ 	.word	0xfffffff8
        /*0fc0*/ 	.short	0x010a
        /*0fc2*/ 	.byte	0x11
	.zero		1


	//   ....[29]....
        /*0fc4*/ 	.word	0x00002310
        /*0fc8*/ 	.word	0x000000ff
        /*0fcc*/ 	.word	0x00000000
        /*0fd0*/ 	.short	0x010a
        /*0fd2*/ 	.byte	0x06
	.zero		1


	//   ....[30]....
        /*0fd4*/ 	.word	0x00002350
        /*0fd8*/ 	.word	0x000000ff
        /*0fdc*/ 	.word	0x00000000
        /*0fe0*/ 	.short	0x010a
        /*0fe2*/ 	.byte	0x06
	.zero		1


	//   ....[31]....
        /*0fe4*/ 	.word	0x00003530
        /*0fe8*/ 	.word	0x000000ff
        /*0fec*/ 	.word	0x00000000
        /*0ff0*/ 	.short	0x010a
        /*0ff2*/ 	.byte	0x09
	.zero		1


	//   ....[32]....
        /*0ff4*/ 	.word	0x00003570
        /*0ff8*/ 	.word	0x000000ff
        /*0ffc*/ 	.word	0x00000000
        /*1000*/ 	.short	0x010a
        /*1002*/ 	.byte	0x09
	.zero		1


	//   ....[33]....
        /*1004*/ 	.word	0x00004630
        /*1008*/ 	.word	0x000000e5
        /*100c*/ 	.word	0x00000000
        /*1010*/ 	.short	0x0101
        /*1012*/ 	.byte	0x3f
	.zero		1


	//   ....[34]....
        /*1014*/ 	.word	0x000056f0
        /*1018*/ 	.word	0x000000e3
        /*101c*/ 	.word	0x00000000
        /*1020*/ 	.short	0x0101
        /*1022*/ 	.byte	0x1d
	.zero		1


	//   ....[35]....
        /*1024*/ 	.word	0x00005880
        /*1028*/ 	.word	0x00000018
        /*102c*/ 	.word	0x00000000
        /*1030*/ 	.short	0x0101
        /*1032*/ 	.byte	0x3f
	.zero		1


	//   ....[36]....
        /*1034*/ 	.word	0x00005940
        /*1038*/ 	.word	0x000000ff
        /*103c*/ 	.word	0x00000008
        /*1040*/ 	.short	0x010a
        /*1042*/ 	.byte	0x11
	.zero		1


	//   ....[37]....
        /*1044*/ 	.word	0x0000eb30
        /*1048*/ 	.word	0x00000003
        /*104c*/ 	.word	0x00000000
        /*1050*/ 	.short	0x0101
        /*1052*/ 	.byte	0x1d
	.zero		1


	//   ....[38]....
        /*1054*/ 	.word	0x0000f6a0
        /*1058*/ 	.word	0x0000000b
        /*105c*/ 	.word	0x00000058
        /*1060*/ 	.short	0x010a
        /*1062*/ 	.byte	0x3f
	.zero		1


	//   ....[39]....
        /*1064*/ 	.word	0x0000fa90
        /*1068*/ 	.word	0x00000004
        /*106c*/ 	.word	0x000000e8
        /*1070*/ 	.short	0x0101
        /*1072*/ 	.byte	0x3f
	.zero		1


	//   ....[40]....
        /*1074*/ 	.word	0x00010280
        /*1078*/ 	.word	0x00000007
        /*107c*/ 	.word	0x00000000
        /*1080*/ 	.short	0x010a
        /*1082*/ 	.byte	0x3f
	.zero		1


	//   ....[41]....
        /*1084*/ 	.word	0x00010300
        /*1088*/ 	.word	0x00000009
        /*108c*/ 	.word	0x00000000
        /*1090*/ 	.short	0x010a
        /*1092*/ 	.byte	0x3f
	.zero		1


	//   ....[42]....
        /*1094*/ 	.word	0x00010390
        /*1098*/ 	.word	0x00000006
        /*109c*/ 	.word	0x00000000
        /*10a0*/ 	.short	0x010a
        /*10a2*/ 	.byte	0x3f
	.zero		1


	//   ....[43]....
        /*10a4*/ 	.word	0x00010420
        /*10a8*/ 	.word	0x00000009
        /*10ac*/ 	.word	0x00000000
        /*10b0*/ 	.short	0x010a
        /*10b2*/ 	.byte	0x3f
	.zero		1


	//   ....[44]....
        /*10b4*/ 	.word	0x000104b0
        /*10b8*/ 	.word	0x00000006
        /*10bc*/ 	.word	0x00000000
        /*10c0*/ 	.short	0x010a
        /*10c2*/ 	.byte	0x3f
	.zero		1


	//   ....[45]....
        /*10c4*/ 	.word	0x00010540
        /*10c8*/ 	.word	0x00000009
        /*10cc*/ 	.word	0x00000000
        /*10d0*/ 	.short	0x010a
        /*10d2*/ 	.byte	0x3f
	.zero		1


	//   ....[46]....
        /*10d4*/ 	.word	0x000105d0
        /*10d8*/ 	.word	0x00000006
        /*10dc*/ 	.word	0x00000000
        /*10e0*/ 	.short	0x010a
        /*10e2*/ 	.byte	0x3f
	.zero		1


	//   ....[47]....
        /*10e4*/ 	.word	0x00010660
        /*10e8*/ 	.word	0x00000009
        /*10ec*/ 	.word	0x00000000
        /*10f0*/ 	.short	0x010a
        /*10f2*/ 	.byte	0x3f
	.zero		1


	//   ....[48]....
        /*10f4*/ 	.word	0x000106f0
        /*10f8*/ 	.word	0x00000006
        /*10fc*/ 	.word	0x00000000
        /*1100*/ 	.short	0x010a
        /*1102*/ 	.byte	0x3f
	.zero		1


	//   ....[49]....
        /*1104*/ 	.word	0x00010780
        /*1108*/ 	.word	0x00000009
        /*110c*/ 	.word	0x00000000
        /*1110*/ 	.short	0x010a
        /*1112*/ 	.byte	0x3f
	.zero		1


	//   ....[50]....
        /*1114*/ 	.word	0x00010810
        /*1118*/ 	.word	0x00000003
        /*111c*/ 	.word	0x00000000
        /*1120*/ 	.short	0x010a
        /*1122*/ 	.byte	0x3f
	.zero		1


	//   ....[51]....
        /*1124*/ 	.word	0x00010880
        /*1128*/ 	.word	0x00000003
        /*112c*/ 	.word	0xfffffff8
        /*1130*/ 	.short	0x010a
        /*1132*/ 	.byte	0x3f
	.zero		1


	//   ....[52]....
        /*1134*/ 	.word	0x000108e0
        /*1138*/ 	.word	0x00000003
        /*113c*/ 	.word	0x00000000
        /*1140*/ 	.short	0x010a
        /*1142*/ 	.byte	0x3f
	.zero		1


	//   ....[53]....
        /*1144*/ 	.word	0x00010950
        /*1148*/ 	.word	0x00000000
        /*114c*/ 	.word	0x00000000
        /*1150*/ 	.short	0x010a
        /*1152*/ 	.byte	0x3f
	.zero		1


	//   ....[54]....
        /*1154*/ 	.word	0x000109c0
        /*1158*/ 	.word	0x00000019
        /*115c*/ 	.word	0x00000008
        /*1160*/ 	.short	0x010a
        /*1162*/ 	.byte	0x3f
	.zero		1


	//   ....[55]....
        /*1164*/ 	.word	0x00010a90
        /*1168*/ 	.word	0x0000000b
        /*116c*/ 	.word	0x00000058
        /*1170*/ 	.short	0x010a
        /*1172*/ 	.byte	0x3f
	.zero		1


	//   ....[56]....
        /*1174*/ 	.word	0x00010b70
        /*1178*/ 	.word	0x00000007
        /*117c*/ 	.word	0x00000000
        /*1180*/ 	.short	0x010a
        /*1182*/ 	.byte	0x3f
	.zero		1


	//   ....[57]....
        /*1184*/ 	.word	0x00010bc0
        /*1188*/ 	.word	0x00000009
        /*118c*/ 	.word	0x00000000
        /*1190*/ 	.short	0x010a
        /*1192*/ 	.byte	0x3f
	.zero		1


	//   ....[58]....
        /*1194*/ 	.word	0x00010c10
        /*1198*/ 	.word	0x00000006
        /*119c*/ 	.word	0x00000000
        /*11a0*/ 	.short	0x010a
        /*11a2*/ 	.byte	0x3f
	.zero		1


	//   ....[59]....
        /*11a4*/ 	.word	0x00010c60
        /*11a8*/ 	.word	0x00000009
        /*11ac*/ 	.word	0x00000000
        /*11b0*/ 	.short	0x010a
        /*11b2*/ 	.byte	0x3f
	.zero		1


	//   ....[60]....
        /*11b4*/ 	.word	0x00010cb0
        /*11b8*/ 	.word	0x00000006
        /*11bc*/ 	.word	0x00000000
        /*11c0*/ 	.short	0x010a
        /*11c2*/ 	.byte	0x3f
	.zero		1


	//   ....[61]....
        /*11c4*/ 	.word	0x00010d00
        /*11c8*/ 	.word	0x00000009
        /*11cc*/ 	.word	0x00000000
        /*11d0*/ 	.short	0x010a
        /*11d2*/ 	.byte	0x3f
	.zero		1


	//   ....[62]....
        /*11d4*/ 	.word	0x00010d50
        /*11d8*/ 	.word	0x00000006
        /*11dc*/ 	.word	0x00000000
        /*11e0*/ 	.short	0x010a
        /*11e2*/ 	.byte	0x3f
	.zero		1


	//   ....[63]....
        /*11e4*/ 	.word	0x00010da0
        /*11e8*/ 	.word	0x00000009
        /*11ec*/ 	.word	0x00000000
        /*11f0*/ 	.short	0x010a
        /*11f2*/ 	.byte	0x3f
	.zero		1


	//   ....[64]....
        /*11f4*/ 	.word	0x00010df0
        /*11f8*/ 	.word	0x00000006
        /*11fc*/ 	.word	0x00000000
        /*1200*/ 	.short	0x010a
        /*1202*/ 	.byte	0x3f
	.zero		1


	//   ....[65]....
        /*1204*/ 	.word	0x00010e40
        /*1208*/ 	.word	0x00000009
        /*120c*/ 	.word	0x00000000
        /*1210*/ 	.short	0x010a
        /*1212*/ 	.byte	0x3f
	.zero		1


	//----- nvinfo : EIATTR_NUM_MBARRIERS
	.align		4
.L_30:
        /*1214*/ 	.byte	0x03, 0x38
        /*1216*/ 	.short	0x001c


	//----- nvinfo : EIATTR_EXIT_INSTR_OFFSETS
	.align		4
        /*1218*/ 	.byte	0x04, 0x1c
        /*121a*/ 	.short	(.L_32 - .L_31)


	//   ....[0]....
.L_31:
        /*121c*/ 	.word	0x00001670


	//   ....[1]....
        /*1220*/ 	.word	0x000016d0


	//   ....[2]....
        /*1224*/ 	.word	0x0000f240


	//   ....[3]....
        /*1228*/ 	.word	0x0000f270


	//   ....[4]....
        /*122c*/ 	.word	0x00010860


	//----- nvinfo : EIATTR_MAX_THREADS
	.align		4
.L_32:
        /*1230*/ 	.byte	0x04, 0x05
        /*1232*/ 	.short	(.L_34 - .L_33)
.L_33:
        /*1234*/ 	.word	0x00000180
        /*1238*/ 	.word	0x00000001
        /*123c*/ 	.word	0x00000001


	//----- nvinfo : EIATTR_CRS_STACK_SIZE
	.align		4
.L_34:
        /*1240*/ 	.byte	0x04, 0x1e
        /*1242*/ 	.short	(.L_36 - .L_35)
.L_35:
        /*1244*/ 	.word	0x00000000


	//----- nvinfo : EIATTR_CBANK_PARAM_SIZE
	.align		4
.L_36:
        /*1248*/ 	.byte	0x03, 0x19
        /*124a*/ 	.short	0x0470


	//----- nvinfo : EIATTR_PARAM_CBANK
	.align		4
        /*124c*/ 	.byte	0x04, 0x0a
        /*124e*/ 	.short	(.L_38 - .L_37)
	.align		4
.L_37:
        /*1250*/ 	.word	index@(.nv.constant0._ZN7cutlass13device_kernelINS_4gemm6kernel13GemmUniversalIN4cute5tupleIJiiiiEEENS1_10collective13CollectiveMmaINS1_37MainloopSm90TmaGmmaWarpSpecializedFP8ILi11ENS5_IJNS4_1CILi4EEESB_NSA_ILi1EEEEEENS1_32KernelTmaWarpSpecializedPingpongEEENS5_IJNSA_ILi64EEENSA_ILi256EEESG_EEENS_12float_e4m3_tENS5_IJlSC_lEEESJ_SK_NS4_8TiledMMAINS4_8MMA_AtomIJNS4_4SM904GMMA31MMA_64x256x32_F32E4M3E4M3_SS_TNILNSO_7ScaleInE1ELSQ_1EEEEEENS4_6LayoutINS5_IJSC_SC_SC_EEENS5_IJNSA_ILi0EEESV_SV_EEEEENS5_IJNS4_10UnderscoreESY_SY_EEEEENS4_23SM90_TMA_LOAD_MULTICASTENS4_14ComposedLayoutINS4_7SwizzleILi2ELi4ELi3EEENS4_18smem_ptr_flag_bitsILi8EEENST_INS5_IJNSA_ILi8EEESG_EEENS5_IJSG_SC_EEEEEEEvNS4_8identityES11_S1B_vS1C_EENS_8epilogue10collective6detail29Sm90TmaWarpSpecializedAdapterINS1F_15DefaultEpilogueISJ_SK_SK_NS1E_6thread17LinearCombinationISJ_Li1EffLNS1J_9ScaleType4KindE0ELNS_15FloatRoundStyleE2ESJ_EENS1_15EpilogueDefaultEEEEEvvEEEEvNT_6ParamsE)
        /*1254*/ 	.short	0x0210
        /*1256*/ 	.short	0x0470


	//----- nvinfo : EIATTR_SW_WAR
	.align		4
.L_38:
        /*1258*/ 	.byte	0x04, 0x36
        /*125a*/ 	.short	(.L_40 - .L_39)
.L_39:
        /*125c*/ 	.word	0x00000008
.L_40:


//--------------------- .nv.callgraph             --------------------------
	.section	.nv.callgraph,"",@"SHT_CUDA_CALLGRAPH"
	.align	4
	.sectionentsize	8
	.align		4
        /*0000*/ 	.word	0x00000000
	.align		4
        /*0004*/ 	.word	0xffffffff
	.align		4
        /*0008*/ 	.word	0x00000000
	.align		4
        /*000c*/ 	.word	0xfffffffe
	.align		4
        /*0010*/ 	.word	0x00000000
	.align		4
        /*0014*/ 	.word	0xfffffffd
	.align		4
        /*0018*/ 	.word	0x00000000
	.align		4
        /*001c*/ 	.word	0xfffffffc


//--------------------- .nv.constant4             --------------------------
	.section	.nv.constant4,"a",@progbits
	.align	8
	.align		8
.nv.constant4:
        /*0000*/ 	.dword	_ZN40_INTERNAL_6bd4f50a_4_k_cu_d457afc4_218274cuda3std3__45__cpo5beginE
	.align		8
        /*0008*/ 	.dword	_ZN40_INTERNAL_6bd4f50a_4_k_cu_d457afc4_218274cuda3std3__45__cpo3endE
	.align		8
        /*0010*/ 	.dword	_ZN40_INTERNAL_6bd4f50a_4_k_cu_d457afc4_218274cuda3std3__45__cpo6cbeginE
	.align		8
        /*0018*/ 	.dword	_ZN40_INTERNAL_6bd4f50a_4_k_cu_d457afc4_218274cuda3std3__45__cpo4cendE
	.align		8
        /*0020*/ 	.dword	_ZN40_INTERNAL_6bd4f50a_4_k_cu_d457afc4_218274cuda3std3__442_GLOBAL__N__6bd4f50a_4_k_cu_d457afc4_218276ignoreE
	.align		8
        /*0028*/ 	.dword	_ZN40_INTERNAL_6bd4f50a_4_k_cu_d457afc4_218274cuda3std3__419piecewise_constructE
	.align		8
        /*0030*/ 	.dword	_ZN40_INTERNAL_6bd4f50a_4_k_cu_d457afc4_218274cuda3std3__48in_placeE
	.align		8
        /*0038*/ 	.dword	_ZN40_INTERNAL_6bd4f50a_4_k_cu_d457afc4_218274cuda3std6ranges3__45__cpo4swapE
	.align		8
        /*0040*/ 	.dword	_ZN40_INTERNAL_6bd4f50a_4_k_cu_d457afc4_218274cuda3std6ranges3__45__cpo9iter_moveE
	.align		8
        /*0048*/ 	.dword	_ZN40_INTERNAL_6bd4f50a_4_k_cu_d457afc4_218274cute7productE
	.align		8
        /*0050*/ 	.dword	_ZN40_INTERNAL_6bd4f50a_4_k_cu_d457afc4_218274cute1_E


//--------------------- .text._ZN7cutlass13device_kernelINS_4gemm6kernel13GemmUniversalIN4cute5tupleIJiiiiEEENS1_10collective13CollectiveMmaINS1_37MainloopSm90TmaGmmaWarpSpecializedFP8ILi11ENS5_IJNS4_1CILi4EEESB_NSA_ILi1EEEEEENS1_32KernelTmaWarpSpecializedPingpongEEENS5_IJNSA_ILi64EEENSA_ILi256EEESG_EEENS_12float_e4m3_tENS5_IJlSC_lEEESJ_SK_NS4_8TiledMMAINS4_8MMA_AtomIJNS4_4SM904GMMA31MMA_64x256x32_F32E4M3E4M3_SS_TNILNSO_7ScaleInE1ELSQ_1EEEEEENS4_6LayoutINS5_IJSC_SC_SC_EEENS5_IJNSA_ILi0EEESV_SV_EEEEENS5_IJNS4_10UnderscoreESY_SY_EEEEENS4_23SM90_TMA_LOAD_MULTICASTENS4_14ComposedLayoutINS4_7SwizzleILi2ELi4ELi3EEENS4_18smem_ptr_flag_bitsILi8EEENST_INS5_IJNSA_ILi8EEESG_EEENS5_IJSG_SC_EEEEEEEvNS4_8identityES11_S1B_vS1C_EENS_8epilogue10collective6detail29Sm90TmaWarpSpecializedAdapterINS1F_15DefaultEpilogueISJ_SK_SK_NS1E_6thread17LinearCombinationISJ_Li1EffLNS1J_9ScaleType4KindE0ELNS_15FloatRoundStyleE2ESJ_EENS1_15EpilogueDefaultEEEEEvvEEEEvNT_6ParamsE --------------------------
	.section	.text._ZN7cutlass13device_kernelINS_4gemm6kernel13GemmUniversalIN4cute5tupleIJiiiiEEENS1_10collective13CollectiveMmaINS1_37MainloopSm90TmaGmmaWarpSpecializedFP8ILi11ENS5_IJNS4_1CILi4EEESB_NSA_ILi1EEEEEENS1_32KernelTmaWarpSpecializedPingpongEEENS5_IJNSA_ILi64EEENSA_ILi256EEESG_EEENS_12float_e4m3_tENS5_IJlSC_lEEESJ_SK_NS4_8TiledMMAINS4_8MMA_AtomIJNS4_4SM904GMMA31MMA_64x256x32_F32E4M3E4M3_SS_TNILNSO_7ScaleInE1ELSQ_1EEEEEENS4_6LayoutINS5_IJSC_SC_SC_EEENS5_IJNSA_ILi0EEESV_SV_EEEEENS5_IJNS4_10UnderscoreESY_SY_EEEEENS4_23SM90_TMA_LOAD_MULTICASTENS4_14ComposedLayoutINS4_7SwizzleILi2ELi4ELi3EEENS4_18smem_ptr_flag_bitsILi8EEENST_INS5_IJNSA_ILi8EEESG_EEENS5_IJSG_SC_EEEEEEEvNS4_8identityES11_S1B_vS1C_EENS_8epilogue10collective6detail29Sm90TmaWarpSpecializedAdapterINS1F_15DefaultEpilogueISJ_SK_SK_NS1E_6thread17LinearCombinationISJ_Li1EffLNS1J_9ScaleType4KindE0ELNS_15FloatRoundStyleE2ESJ_EENS1_15EpilogueDefaultEEEEEvvEEEEvNT_6ParamsE,"ax",@progbits
	.align	128
.text._ZN7cutlass13device_kernelINS_4gemm6kernel13GemmUniversalIN4cute5tupleIJiiiiEEENS1_10collective13CollectiveMmaINS1_37MainloopSm90TmaGmmaWarpSpecializedFP8ILi11ENS5_IJNS4_1CILi4EEESB_NSA_ILi1EEEEEENS1_32KernelTmaWarpSpecializedPingpongEEENS5_IJNSA_ILi64EEENSA_ILi256EEESG_EEENS_12float_e4m3_tENS5_IJlSC_lEEESJ_SK_NS4_8TiledMMAINS4_8MMA_AtomIJNS4_4SM904GMMA31MMA_64x256x32_F32E4M3E4M3_SS_TNILNSO_7ScaleInE1ELSQ_1EEEEEENS4_6LayoutINS5_IJSC_SC_SC_EEENS5_IJNSA_ILi0EEESV_SV_EEEEENS5_IJNS4_10UnderscoreESY_SY_EEEEENS4_23SM90_TMA_LOAD_MULTICASTENS4_14ComposedLayoutINS4_7SwizzleILi2ELi4ELi3EEENS4_18smem_ptr_flag_bitsILi8EEENST_INS5_IJNSA_ILi8EEESG_EEENS5_IJSG_SC_EEEEEEEvNS4_8identityES11_S1B_vS1C_EENS_8epilogue10collective6detail29Sm90TmaWarpSpecializedAdapterINS1F_15DefaultEpilogueISJ_SK_SK_NS1E_6thread17LinearCombinationISJ_Li1EffLNS1J_9ScaleType4KindE0ELNS_15FloatRoundStyleE2ESJ_EENS1_15EpilogueDefaultEEEEEvvEEEEvNT_6ParamsE:
        .type           _ZN7cutlass13device_kernelINS_4gemm6kernel13GemmUniversalIN4cute5tupleIJiiiiEEENS1_10collective13CollectiveMmaINS1_37MainloopSm90TmaGmmaWarpSpecializedFP8ILi11ENS5_IJNS4_1CILi4EEESB_NSA_ILi1EEEEEENS1_32KernelTmaWarpSpecializedPingpongEEENS5_IJNSA_ILi64EEENSA_ILi256EEESG_EEENS_12float_e4m3_tENS5_IJlSC_lEEESJ_SK_NS4_8TiledMMAINS4_8MMA_AtomIJNS4_4SM904GMMA31MMA_64x256x32_F32E4M3E4M3_SS_TNILNSO_7ScaleInE1ELSQ_1EEEEEENS4_6LayoutINS5_IJSC_SC_SC_EEENS5_IJNSA_ILi0EEESV_SV_EEEEENS5_IJNS4_10UnderscoreESY_SY_EEEEENS4_23SM90_TMA_LOAD_MULTICASTENS4_14ComposedLayoutINS4_7SwizzleILi2ELi4ELi3EEENS4_18smem_ptr_flag_bitsILi8EEENST_INS5_IJNSA_ILi8EEESG_EEENS5_IJSG_SC_EEEEEEEvNS4_8identityES11_S1B_vS1C_EENS_8epilogue10collective6detail29Sm90TmaWarpSpecializedAdapterINS1F_15DefaultEpilogueISJ_SK_SK_NS1E_6thread17LinearCombinationISJ_Li1EffLNS1J_9ScaleType4KindE0ELNS_15FloatRoundStyleE2ESJ_EENS1_15EpilogueDefaultEEEEEvvEEEEvNT_6ParamsE,@function
        .size           _ZN7cutlass13device_kernelINS_4gemm6kernel13GemmUniversalIN4cute5tupleIJiiiiEEENS1_10collective13CollectiveMmaINS1_37MainloopSm90TmaGmmaWarpSpecializedFP8ILi11ENS5_IJNS4_1CILi4EEESB_NSA_ILi1EEEEEENS1_32KernelTmaWarpSpecializedPingpongEEENS5_IJNSA_ILi64EEENSA_ILi256EEESG_EEENS_12float_e4m3_tENS5_IJlSC_lEEESJ_SK_NS4_8TiledMMAINS4_8MMA_AtomIJNS4_4SM904GMMA31MMA_64x256x32_F32E4M3E4M3_SS_TNILNSO_7ScaleInE1ELSQ_1EEEEEENS4_6LayoutINS5_IJSC_SC_SC_EEENS5_IJNSA_ILi0EEESV_SV_EEEEENS5_IJNS4_10UnderscoreESY_SY_EEEEENS4_23SM90_TMA_LOAD_MULTICASTENS4_14ComposedLayoutINS4_7SwizzleILi2ELi4ELi3EEENS4_18smem_ptr_flag_bitsILi8EEENST_INS5_IJNSA_ILi8EEESG_EEENS5_IJSG_SC_EEEEEEEvNS4_8identityES11_S1B_vS1C_EENS_8epilogue10collective6detail29Sm90TmaWarpSpecializedAdapterINS1F_15DefaultEpilogueISJ_SK_SK_NS1E_6thread17LinearCombinationISJ_Li1EffLNS1J_9ScaleType4KindE0ELNS_15FloatRoundStyleE2ESJ_EENS1_15EpilogueDefaultEEEEEvvEEEEvNT_6ParamsE,(.L_x_351 - _ZN7cutlass13device_kernelINS_4gemm6kernel13GemmUniversalIN4cute5tupleIJiiiiEEENS1_10collective13CollectiveMmaINS1_37MainloopSm90TmaGmmaWarpSpecializedFP8ILi11ENS5_IJNS4_1CILi4EEESB_NSA_ILi1EEEEEENS1_32KernelTmaWarpSpecializedPingpongEEENS5_IJNSA_ILi64EEENSA_ILi256EEESG_EEENS_12float_e4m3_tENS5_IJlSC_lEEESJ_SK_NS4_8TiledMMAINS4_8MMA_AtomIJNS4_4SM904GMMA31MMA_64x256x32_F32E4M3E4M3_SS_TNILNSO_7ScaleInE1ELSQ_1EEEEEENS4_6LayoutINS5_IJSC_SC_SC_EEENS5_IJNSA_ILi0EEESV_SV_EEEEENS5_IJNS4_10UnderscoreESY_SY_EEEEENS4_23SM90_TMA_LOAD_MULTICASTENS4_14ComposedLayoutINS4_7SwizzleILi2ELi4ELi3EEENS4_18smem_ptr_flag_bitsILi8EEENST_INS5_IJNSA_ILi8EEESG_EEENS5_IJSG_SC_EEEEEEEvNS4_8identityES11_S1B_vS1C_EENS_8epilogue10collective6detail29Sm90TmaWarpSpecializedAdapterINS1F_15DefaultEpilogueISJ_SK_SK_NS1E_6thread17LinearCombinationISJ_Li1EffLNS1J_9ScaleType4KindE0ELNS_15FloatRoundStyleE2ESJ_EENS1_15EpilogueDefaultEEEEEvvEEEEvNT_6ParamsE)
        .other          _ZN7cutlass13device_kernelINS_4gemm6kernel13GemmUniversalIN4cute5tupleIJiiiiEEENS1_10collective13CollectiveMmaINS1_37MainloopSm90TmaGmmaWarpSpecializedFP8ILi11ENS5_IJNS4_1CILi4EEESB_NSA_ILi1EEEEEENS1_32KernelTmaWarpSpecializedPingpongEEENS5_IJNSA_ILi64EEENSA_ILi256EEESG_EEENS_12float_e4m3_tENS5_IJlSC_lEEESJ_SK_NS4_8TiledMMAINS4_8MMA_AtomIJNS4_4SM904GMMA31MMA_64x256x32_F32E4M3E4M3_SS_TNILNSO_7ScaleInE1ELSQ_1EEEEEENS4_6LayoutINS5_IJSC_SC_SC_EEENS5_IJNSA_ILi0EEESV_SV_EEEEENS5_IJNS4_10UnderscoreESY_SY_EEEEENS4_23SM90_TMA_LOAD_MULTICASTENS4_14ComposedLayoutINS4_7SwizzleILi2ELi4ELi3EEENS4_18smem_ptr_flag_bitsILi8EEENST_INS5_IJNSA_ILi8EEESG_EEENS5_IJSG_SC_EEEEEEEvNS4_8identityES11_S1B_vS1C_EENS_8epilogue10collective6detail29Sm90TmaWarpSpecializedAdapterINS1F_15DefaultEpilogueISJ_SK_SK_NS1E_6thread17LinearCombinationISJ_Li1EffLNS1J_9ScaleType4KindE0ELNS_15FloatRoundStyleE2ESJ_EENS1_15EpilogueDefaultEEEEEvvEEEEvNT_6ParamsE,@"STO_CUDA_ENTRY STV_DEFAULT"
_ZN7cutlass13device_kernelINS_4gemm6kernel13GemmUniversalIN4cute5tupleIJiiiiEEENS1_10collective13CollectiveMmaINS1_37MainloopSm90TmaGmmaWarpSpecializedFP8ILi11ENS5_IJNS4_1CILi4EEESB_NSA_ILi1EEEEEENS1_32KernelTmaWarpSpecializedPingpongEEENS5_IJNSA_ILi64EEENSA_ILi256EEESG_EEENS_12float_e4m3_tENS5_IJlSC_lEEESJ_SK_NS4_8TiledMMAINS4_8MMA_AtomIJNS4_4SM904GMMA31MMA_64x256x32_F32E4M3E4M3_SS_TNILNSO_7ScaleInE1ELSQ_1EEEEEENS4_6LayoutINS5_IJSC_SC_SC_EEENS5_IJNSA_ILi0EEESV_SV_EEEEENS5_IJNS4_10UnderscoreESY_SY_EEEEENS4_23SM90_TMA_LOAD_MULTICASTENS4_14ComposedLayoutINS4_7SwizzleILi2ELi4ELi3EEENS4_18smem_ptr_flag_bitsILi8EEENST_INS5_IJNSA_ILi8EEESG_EEENS5_IJSG_SC_EEEEEEEvNS4_8identityES11_S1B_vS1C_EENS_8epilogue10collective6detail29Sm90TmaWarpSpecializedAdapterINS1F_15DefaultEpilogueISJ_SK_SK_NS1E_6thread17LinearCombinationISJ_Li1EffLNS1J_9ScaleType4KindE0ELNS_15FloatRoundStyleE2ESJ_EENS1_15EpilogueDefaultEEEEEvvEEEEvNT_6ParamsE:
[----:B------:R-:W0:Y:S02]  /*0000*/  LDC R1, c[0x0][0x28] ;  /* 0x00000a00ff017b82 */ /* 0x000e240000000800 */
[----:B0-----:R-:W-:Y:S01]  /*0010*/  VIADD R1, R1, 0xfffffee8 ;  /* 0xfffffee801017836 */ /* 0x001fe20000000000 */
[----:B------:R-:W0:Y:S01]  /*0020*/  S2R R2, SR_TID.X ;  /* 0x0000000000027919 */ /* 0x000e220000002100 */
[----:B------:R-:W-:Y:S01]  /*0030*/  ELECT P0, URZ, PT ;  /* 0x00000000003f782f */ /* 0x000fe20003800000 */
[----:B------:R-:W-:Y:S01]  /*0040*/  BSSY B0, `(.L_x_0) ;  /* 0x0000014000007945 */ /* 0x000fe20003800000 */
[--C-:B0-----:R-:W-:Y:S02]  /*0050*/  SHF.R.U32.HI R0, RZ, 0x5, R2.reuse ;  /* 0x00000005ff007819 */ /* 0x101fe40000011602 */
[----:B------:R-:W-:-:S03]  /*0060*/  SHF.R.U32.HI R5, RZ, 0x7, R2 ;  /* 0x00000007ff057819 */ /* 0x000fc60000011602 */
[----:B------:R-:W0:Y:S02]  /*0070*/  SHFL.IDX PT, R3, R0, RZ, 0x1f ;  /* 0x00001fff00037589 */ /* 0x000e2400000e0000 */
[----:B0-----:R-:W-:Y:S02]  /*0080*/  R2UR UR6, R3 ;  /* 0x00000000030672ca */ /* 0x001fe400000e0000 */
[----:B------:R0:W1:Y:S11]  /*0090*/  SHFL.IDX PT, R3, R5, RZ, 0x1f ;  /* 0x00001fff05037589 */ /* 0x00007600000e0000 */
[----:B------:R-:W-:-:S02]  /*00a0*/  USHF.R.S32.HI UR4, URZ, 0x1f, UR6 ;  /* 0x0000001f3f047899 */ /* 0x000fc40008011406 */
[----:B------:R-:W-:Y:S02]  /*00b0*/  ISETP.NE.OR P0, PT, RZ, UR6, !P0 ;  /* 0x00000006ff007c0c */ /* 0x000fe4000c705670 */
[----:B------:R-:W-:-:S04]  /*00c0*/  ULEA.HI UR4, UR4, UR6, URZ, 0x2 ;  /* 0x0000000604047291 */ /* 0x000fc8000f8f103f */
[----:B------:R-:W-:-:S04]  /*00d0*/  ULOP3.LUT UR4, UR4, 0xfffffffc, URZ, 0xc0, !UPT ;  /* 0xfffffffc04047892 */ /* 0x000fc8000f8ec03f */
[----:B------:R-:W-:-:S03]  /*00e0*/  UIADD3 UR6, UR6, -UR4, URZ ;  /* 0x8000000406067290 */ /* 0x000fc6000fffe03f */
[----:B01----:R-:W-:Y:S09]  /*00f0*/  @P0 BRA `(.L_x_1) ;  /* 0x0000000000200947 */ /* 0x003ff20003800000 */
[----:B------:R-:W-:Y:S02]  /*0100*/  ULDC.64 UR4, c[0x0][0x198] ;  /* 0x0000660000047ab9 */ /* 0x000fe40000000a00 */
[----:B------:R-:W-:Y:S02]  /*0110*/  UIADD3 UR8, UP0, UR4, 0xf0, URZ ;  /* 0x000000f004087890 */ /* 0x000fe4000ff1e03f */
[----:B------:R-:W-:Y:S02]  /*0120*/  UIADD3 UR4, UP1, UR4, 0x1f0, URZ ;  /* 0x000001f004047890 */ /* 0x000fe4000ff3e03f */
[----:B------:R-:W-:Y:S02]  /*0130*/  UIADD3.X UR9, URZ, UR5, URZ, UP0, !UPT ;  /* 0x000000053f097290 */ /* 0x000fe400087fe43f */
[----:B------:R-:W-:-:S07]  /*0140*/  UIADD3.X UR5, URZ, UR5, URZ, UP1, !UPT ;  /* 0x000000053f057290 */ /* 0x000fce0008ffe43f */
[----:B------:R0:W-:Y:S02]  /*0150*/  UTMACCTL.PF [UR8] ;  /* 0x00000000080079b9 */ /* 0x0001e40008040000 */
[----:B------:R0:W-:Y:S02]  /*0160*/  UTMACCTL.PF [UR4] ;  /* 0x00000000040079b9 */ /* 0x0001e40008040000 */
[----:B0-----:R-:W-:Y:S01]  /*0170*/  NOP ;  /* 0x0000000000007918 */ /* 0x001fe20000000000 */
.L_x_1:
[----:B------:R-:W-:Y:S05]  /*0180*/  BSYNC B0 ;  /* 0x0000000000007941 */ /* 0x000fea0003800000 */
.L_x_0:
[----:B------:R-:W0:Y:S01]  /*0190*/  SHFL.IDX PT, R6, R0, RZ, 0x1f ;  /* 0x00001fff00067589 */ /* 0x000e2200000e0000 */
[----:B------:R-:W-:Y:S01]  /*01a0*/  R2UR UR14, R3 ;  /* 0x00000000030e72ca */ /* 0x000fe200000e0000 */
[----:B------:R-:W-:Y:S01]  /*01b0*/  UISETP.NE.AND UP0, UPT, UR6, 0x3, UPT ;  /* 0x000000030600788c */ /* 0x000fe2000bf05270 */
[----:B------:R-:W-:-:S03]  /*01c0*/  SHF.R.S32.HI R3, RZ, 0x1f, R2 ;  /* 0x0000001fff037819 */ /* 0x000fc60000011402 */
[----:B------:R-:W-:-:S08]  /*01d0*/  UISETP.EQ.OR UP0, UPT, UR6, URZ, !UP0 ;  /* 0x0000003f0600728c */ /* 0x000fd0000c702670 */
[----:B------:R-:W-:Y:S02]  /*01e0*/  UIADD3 UR12, UR14, -0x1, URZ ;  /* 0xffffffff0e0c7890 */ /* 0x000fe4000fffe03f */
[----:B------:R-:W-:Y:S02]  /*01f0*/  UISETP.EQ.AND UP0, UPT, UR14, URZ, UP0 ;  /* 0x0000003f0e00728c */ /* 0x000fe40008702270 */
[----:B------:R-:W-:Y:S02]  /*0200*/  UISETP.GE.U32.AND UP1, UPT, UR12, 0x2, UPT ;  /* 0x000000020c00788c */ /* 0x000fe4000bf26070 */
[----:B------:R-:W-:Y:S01]  /*0210*/  USEL UR13, URZ, 0x1, !UP0 ;  /* 0x000000013f0d7887 */ /* 0x000fe2000c000000 */
[----:B0-----:R-:W-:-:S03]  /*0220*/  ISETP.NE.AND P0, PT, R6, RZ, PT ;  /* 0x000000ff0600720c */ /* 0x001fc60003f05270 */
[----:B------:R-:W-:-:S10]  /*0230*/  USEL UR13, UR13, 0x2, UP1 ;  /* 0x000000020d0d7887 */ /* 0x000fd40008800000 */
[----:B------:R-:W-:Y:S05]  /*0240*/  @P0 BRA `(.L_x_2) ;  /* 0x00000000009c0947 */ /* 0x000fea0003800000 */
[----:B------:R-:W-:Y:S01]  /*0250*/  ELECT P0, URZ, PT ;  /* 0x00000000003f782f */ /* 0x000fe20003800000 */
[----:B------:R-:W-:-:S12]  /*0260*/  BSSY B0, `(.L_x_2) ;  /* 0x0000025000007945 */ /* 0x000fd80003800000 */
[----:B------:R-:W-:Y:S05]  /*0270*/  @!P0 BRA `(.L_x_3) ;  /* 0x00000000008c8947 */ /* 0x000fea0003800000 */
[----:B------:R-:W0:Y:S01]  /*0280*/  S2UR UR7, SR_CgaCtaId ;  /* 0x00000000000779c3 */ /* 0x000e220000008800 */
[----:B------:R-:W-:Y:S01]  /*0290*/  UMOV UR4, 0x400 ;  /* 0x0000040000047882 */ /* 0x000fe20000000000 */
[----:B------:R-:W-:Y:S01]  /*02a0*/  UMOV UR5, 0x1 ;  /* 0x0000000100057882 */ /* 0x000fe20000000000 */
[----:B------:R-:W-:Y:S02]  /*02b0*/  UMOV UR8, 0x7 ;  /* 0x0000000700087882 */ /* 0x000fe40000000000 */
[----:B------:R-:W-:-:S04]  /*02c0*/  UIADD3 UR8, -UR8, 0x100000, URZ ;  /* 0x0010000008087890 */ /* 0x000fc8000fffe13f */
[----:B------:R-:W-:Y:S02]  /*02d0*/  USHF.L.U32 UR9, UR8, 0xb, URZ ;  /* 0x0000000b08097899 */ /* 0x000fe4000800063f */
[----:B------:R-:W-:Y:S02]  /*02e0*/  USHF.L.U32 UR8, UR8, 0x1, URZ ;  /* 0x0000000108087899 */ /* 0x000fe4000800063f */
[----:B0-----:R-:W-:Y:S02]  /*02f0*/  ULEA UR7, UR7, UR4, 0x18 ;  /* 0x0000000407077291 */ /* 0x001fe4000f8ec03f */
[----:B------:R-:W-:-:S04]  /*0300*/  UIADD3 UR4, -UR5, 0x100000, URZ ;  /* 0x0010000005047890 */ /* 0x000fc8000fffe13f */
[----:B------:R-:W-:Y:S02]  /*0310*/  USHF.L.U32 UR5, UR4, 0xb, URZ ;  /* 0x0000000b04057899 */ /* 0x000fe4000800063f */
[----:B------:R-:W-:Y:S01]  /*0320*/  USHF.L.U32 UR4, UR4, 0x1, URZ ;  /* 0x0000000104047899 */ /* 0x000fe2000800063f */
[----:B------:R-:W0:Y:S11]  /*0330*/  FENCE.VIEW.ASYNC.S ;  /* 0x00000000000073c6 */ /* 0x000e360000000000 */
[----:B0-----:R0:W1:Y:S01]  /*0340*/  SYNCS.EXCH.64 URZ, [UR7], UR4 ;  /* 0x00000004073f75b2 */ /* 0x0010620008000100 */
[----:B------:R0:W2:Y:S01]  /*0350*/  SYNCS.EXCH.64 URZ, [UR7+0x58], UR8 ;  /* 0x00005808073f75b2 */ /* 0x0000a20008000100 */
[----:B------:R0:W3:Y:S01]  /*0360*/  SYNCS.EXCH.64 URZ, [UR7+0x8], UR4 ;  /* 0x00000804073f75b2 */ /* 0x0000e20008000100 */
[----:B------:R0:W4:Y:S01]  /*0370*/  SYNCS.EXCH.64 URZ, [UR7+0x60], UR8 ;  /* 0x00006008073f75b2 */ /* 0x0001220008000100 */
[----:B------:R0:W0:Y:S01]  /*0380*/  SYNCS.EXCH.64 URZ, [UR7+0x10], UR4 ;  /* 0x00001004073f75b2 */ /* 0x0000220008000100 */
        /* <DEDUP_REMOVED lines=17> */
[----:B------:R-:W-:Y:S01]  /*04a0*/  NOP ;  /* 0x0000000000007918 */ /* 0x000fe20000000000 */
.L_x_3:
[----:B0-----:R-:W-:Y:S05]  /*04b0*/  BSYNC B0 ;  /* 0x0000000000007941 */ /* 0x001fea0003800000 */
.L_x_2:
[----:B------:R-:W-:Y:S01]  /*04c0*/  LEA.HI R3, R3, R2, RZ, 0x7 ;  /* 0x0000000203037211 */ /* 0x000fe200078f38ff */
[----:B------:R-:W0:Y:S01]  /*04d0*/  SHFL.IDX PT, R8, R0, RZ, 0x1f ;  /* 0x00001fff00087589 */ /* 0x000e2200000e0000 */
[----:B------:R-:W5:Y:S01]  /*04e0*/  S2UR UR15, SR_CTAID.X ;  /* 0x00000000000f79c3 */ /* 0x000f620000002500 */
[----:B------:R-:W-:Y:S02]  /*04f0*/  ELECT P0, URZ, PT ;  /* 0x00000000003f782f */ /* 0x000fe40003800000 */
[----:B------:R-:W-:Y:S01]  /*0500*/  LOP3.LUT R3, R3, 0xffffff80, RZ, 0xc0, !PT ;  /* 0xffffff8003037812 */ /* 0x000fe200078ec0ff */
[----:B------:R5:W1:Y:S01]  /*0510*/  SHFL.IDX PT, R10, R0, RZ, 0x1f ;  /* 0x00001fff000a7589 */ /* 0x000a6200000e0000 */
[----:B------:R-:W-:Y:S01]  /*0520*/  SHF.R.S32.HI R9, RZ, 0x1f, R6 ;  /* 0x0000001fff097819 */ /* 0x000fe20000011406 */
[----:B------:R-:W-:Y:S01]  /*0530*/  ULDC UR4, c[0x0][0x150] ;  /* 0x0000540000047ab9 */ /* 0x000fe20000000800 */
[----:B------:R-:W-:Y:S01]  /*0540*/  ELECT P1, URZ, PT ;  /* 0x00000000003f782f */ /* 0x000fe20003820000 */
[----:B------:R-:W-:Y:S01]  /*0550*/  IMAD.IADD R3, R2, 0x1, -R3 ;  /* 0x0000000102037824 */ /* 0x000fe200078e0a03 */
[----:B------:R-:W-:Y:S01]  /*0560*/  LEA.HI R9, R9, R6, RZ, 0x2 ;  /* 0x0000000609097211 */ /* 0x000fe200078f10ff */
[----:B------:R-:W2:Y:S01]  /*0570*/  LDC R11, c[0x0][0x144] ;  /* 0x00005100ff0b7b82 */ /* 0x000ea20000000800 */
[----:B------:R-:W-:Y:S01]  /*0580*/  UMOV UR9, 0x80 ;  /* 0x0000008000097882 */ /* 0x000fe20000000000 */
[----:B------:R-:W-:Y:S01]  /*0590*/  NOP ;  /* 0x0000000000007918 */ /* 0x000fe20000000000 */
[----:B------:R-:W-:Y:S01]  /*05a0*/  SHF.R.S32.HI R12, RZ, 0x1f, R3 ;  /* 0x0000001fff0c7819 */ /* 0x000fe20000011403 */
[----:B------:R-:W-:Y:S01]  /*05b0*/  NOP ;  /* 0x0000000000007918 */ /* 0x000fe20000000000 */
[----:B------:R-:W-:-:S02]  /*05c0*/  LOP3.LUT R9, R9, 0x3ffffffc, RZ, 0xc0, !PT ;  /* 0x3ffffffc09097812 */ /* 0x000fc400078ec0ff */
[----:B------:R-:W-:Y:S01]  /*05d0*/  LEA.HI R4, R12, R3, RZ, 0x3 ;  /* 0x000000030c047211 */ /* 0x000fe200078f18ff */
[----:B------:R-:W3:Y:S01]  /*05e0*/  LDC R15, c[0x0][0x148] ;  /* 0x00005200ff0f7b82 */ /* 0x000ee20000000800 */
[----:B------:R-:W-:Y:S01]  /*05f0*/  ISETP.NE.AND P3, PT, RZ, UR14, PT ;  /* 0x0000000eff007c0c */ /* 0x000fe2000bf65270 */
[----:B------:R-:W-:Y:S01]  /*0600*/  IMAD.IADD R9, R6, 0x1, -R9 ;  /* 0x0000000106097824 */ /* 0x000fe200078e0a09 */
[--C-:B------:R-:W-:Y:S01]  /*0610*/  SHF.R.S32.HI R7, RZ, 0x3, R4.reuse ;  /* 0x00000003ff077819 */ /* 0x100fe20000011404 */
[----:B------:R-:W4:Y:S01]  /*0620*/  SHFL.IDX PT, R6, R5, RZ, 0x1f ;  /* 0x00001fff05067589 */ /* 0x000f2200000e0000 */
[----:B------:R-:W-:Y:S02]  /*0630*/  SHF.R.S32.HI R4, RZ, 0x1f, R4 ;  /* 0x0000001fff047819 */ /* 0x000fe40000011404 */
[----:B0-----:R-:W-:Y:S02]  /*0640*/  ISETP.NE.OR P0, PT, R8, RZ, !P0 ;  /* 0x000000ff0800720c */ /* 0x001fe40004705670 */
[----:B------:R-:W-:-:S02]  /*0650*/  LEA.HI R8, R4, R7, RZ, 0x2 ;  /* 0x0000000704087211 */ /* 0x000fc400078f10ff */
[----:B------:R-:W0:Y:S01]  /*0660*/  S2R R4, SR_CTAID.Y ;  /* 0x0000000000047919 */ /* 0x000e220000002600 */
[----:B-----5:R-:W-:Y:S02]  /*0670*/  I2FP.F32.U32 R0, UR15 ;  /* 0x0000000f00007c45 */ /* 0x020fe40008201000 */
[----:B------:R-:W-:Y:S02]  /*0680*/  LOP3.LUT R8, R8, 0xfffffffc, RZ, 0xc0, !PT ;  /* 0xfffffffc08087812 */ /* 0x000fe400078ec0ff */
[----:B-1----:R-:W-:Y:S01]  /*0690*/  ISETP.NE.OR P1, PT, R10, RZ, !P1 ;  /* 0x000000ff0a00720c */ /* 0x002fe20004f25670 */
[----:B------:R-:W-:Y:S01]  /*06a0*/  FMUL R0, R0, UR4 ;  /* 0x0000000400007c20 */ /* 0x000fe20008400000 */
[----:B------:R-:W-:Y:S01]  /*06b0*/  ULDC UR4, c[0x0][0x154] ;  /* 0x0000550000047ab9 */ /* 0x000fe20000000800 */
[----:B------:R-:W-:Y:S01]  /*06c0*/  IMAD.IADD R8, R7, 0x1, -R8 ;  /* 0x0000000107087824 */ /* 0x000fe200078e0a08 */
[----:B------:R-:W-:-:S03]  /*06d0*/  VOTEU.ALL UP0, P0 ;  /* 0x00000000003f7886 */ /* 0x000fc60000000000 */
[----:B------:R-:W1:Y:S01]  /*06e0*/  F2I.U32.TRUNC.NTZ R0, R0 ;  /* 0x0000000000007305 */ /* 0x000e62000020f000 */
[----:B------:R-:W-:Y:S01]  /*06f0*/  IMAD R8, R9, 0x4, R8 ;  /* 0x0000000409087824 */ /* 0x000fe200078e0208 */
[----:B------:R-:W5:Y:S01]  /*0700*/  @!UP0 S2UR UR8, SR_CgaCtaId ;  /* 0x00000000000889c3 */ /* 0x000f620000008800 */
[----:B------:R-:W-:Y:S01]  /*0710*/  @!UP0 UMOV UR7, 0x400 ;  /* 0x0000040000078882 */ /* 0x000fe20000000000 */
[----:B----4-:R-:W-:Y:S02]  /*0720*/  R2UR UR17, R6 ;  /* 0x00000000061172ca */ /* 0x010fe400000e0000 */
[----:B------:R-:W-:Y:S01]  /*0730*/  VOTEU.ALL UP1, P1 ;  /* 0x00000000003f7886 */ /* 0x000fe20000820000 */
[----:B------:R-:W-:Y:S01]  /*0740*/  SHF.R.S32.HI R7, RZ, 0x1f, R8 ;  /* 0x0000001fff077819 */ /* 0x000fe20000011408 */
[----:B------:R-:W-:Y:S01]  /*0750*/  VOTEU.ALL UP2, P1 ;  /* 0x00000000003f7886 */ /* 0x000fe20000840000 */
[----:B------:R-:W-:Y:S01]  /*0760*/  VOTEU.ALL UP3, P1 ;  /* 0x00000000003f7886 */ /* 0x000fe20000860000 */
[----:B------:R-:W-:Y:S01]  /*0770*/  VOTEU.ALL UP4, P1 ;  /* 0x00000000003f7886 */ /* 0x000fe20000880000 */
[----:B------:R-:W-:Y:S01]  /*0780*/  LEA.HI R7, R7, R8, RZ, 0x2 ;  /* 0x0000000807077211 */ /* 0x000fe200078f10ff */
[----:B------:R-:W4:Y:S01]  /*0790*/  @!UP1 S2UR UR11, SR_CgaCtaId ;  /* 0x00000000000b99c3 */ /* 0x000f220000008800 */
[----:B------:R-:W-:Y:S01]  /*07a0*/  @!UP1 UMOV UR10, 0x400 ;  /* 0x00000400000a9882 */ /* 0x000fe20000000000 */
[----:B------:R-:W-:Y:S01]  /*07b0*/  VOTEU.ALL UP5, P1 ;  /* 0x00000000003f7886 */ /* 0x000fe200008a0000 */
[----:B-1----:R-:W-:Y:S01]  /*07c0*/  IMAD.MOV R14, RZ, RZ, -R0 ;  /* 0x000000ffff0e7224 */ /* 0x002fe200078e0a00 */
[----:B------:R-:W-:Y:S01]  /*07d0*/  LOP3.LUT R9, R7, 0xfffffffc, RZ, 0xc0, !PT ;  /* 0xfffffffc07097812 */ /* 0x000fe200078ec0ff */
[----:B------:R-:W-:-:S02]  /*07e0*/  IMAD.SHL.U32 R7, R8, 0x4, RZ ;  /* 0x0000000408077824 */ /* 0x000fc400078e00ff */
[----:B--2---:R-:W-:Y:S01]  /*07f0*/  IMAD R14, R11, R14, UR15 ;  /* 0x0000000f0b0e7e24 */ /* 0x004fe2000f8e020e */
[----:B0-----:R-:W-:Y:S01]  /*0800*/  I2FP.F32.U32 R0, R4 ;  /* 0x0000000400007245 */ /* 0x001fe20000201000 */
[C---:B------:R-:W-:Y:S01]  /*0810*/  IMAD.IADD R9, R8.reuse, 0x1, -R9 ;  /* 0x0000000108097824 */ /* 0x040fe200078e0a09 */
[----:B------:R-:W-:Y:S02]  /*0820*/  LOP3.LUT R13, R8, 0xc, R7, 0x78, !PT ;  /* 0x0000000c080d7812 */ /* 0x000fe400078e7807 */
[----:B------:R-:W0:Y:S01]  /*0830*/  LDC R8, c[0x0][0x140] ;  /* 0x00005000ff087b82 */ /* 0x000e220000000800 */
[----:B------:R-:W-:Y:S01]  /*0840*/  FMUL R0, R0, UR4 ;  /* 0x0000000400007c20 */ /* 0x000fe20008400000 */
[----:B------:R-:W-:Y:S01]  /*0850*/  ISETP.NE.AND P2, PT, R9, R14, PT ;  /* 0x0000000e0900720c */ /* 0x000fe20003f45270 */
[----:B------:R-:W-:Y:S01]  /*0860*/  UMOV UR4, 0x20 ;  /* 0x0000002000047882 */ /* 0x000fe20000000000 */
[----:B-----5:R-:W-:Y:S01]  /*0870*/  @!UP0 ULEA UR7, UR8, UR7, 0x18 ;  /* 0x0000000708078291 */ /* 0x020fe2000f8ec03f */
[----:B------:R1:W-:Y:S01]  /*0880*/  STL [R1+0x80], R13 ;  /* 0x0000800d01007387 */ /* 0x0003e20000100800 */
[----:B------:R-:W-:-:S04]  /*0890*/  @!UP0 UIADD3 UR4, -UR4, 0x100000, URZ ;  /* 0x0010000004048890 */ /* 0x000fc8000fffe13f */
[----:B------:R-:W-:Y:S02]  /*08a0*/  @!UP0 USHF.L.U32 UR5, UR4, 0xb, URZ ;  /* 0x0000000b04058899 */ /* 0x000fe4000800063f */
[----:B------:R-:W-:Y:S01]  /*08b0*/  @!UP0 USHF.L.U32 UR4, UR4, 0x1, URZ ;  /* 0x0000000104048899 */ /* 0x000fe2000800063f */
[----:B------:R-:W2:Y:S01]  /*08c0*/  F2I.U32.TRUNC.NTZ R0, R0 ;  /* 0x0000000000007305 */ /* 0x000ea2000020f000 */
[----:B------:R-:W-:-:S04]  /*08d0*/  @!UP1 UIADD3 UR8, -UR9, 0x100000, URZ ;  /* 0x0010000009089890 */ /* 0x000fc8000fffe13f */
[----:B------:R-:W-:Y:S02]  /*08e0*/  @!UP1 USHF.L.U32 UR9, UR8, 0xb, URZ ;  /* 0x0000000b08099899 */ /* 0x000fe4000800063f */
[----:B------:R-:W-:Y:S01]  /*08f0*/  @!UP1 USHF.L.U32 UR8, UR8, 0x1, URZ ;  /* 0x0000000108089899 */ /* 0x000fe2000800063f */
[----:B------:R-:W-:Y:S01]  /*0900*/  VOTEU.ALL UP0, P0 ;  /* 0x00000000003f7886 */ /* 0x000fe20000000000 */
[----:B----4-:R-:W-:Y:S01]  /*0910*/  @!UP1 ULEA UR10, UR11, UR10, 0x18 ;  /* 0x0000000a0b0a9291 */ /* 0x010fe2000f8ec03f */
[----:B------:R-:W-:Y:S01]  /*0920*/  VOTEU.ALL UP1, P0 ;  /* 0x00000000003f7886 */ /* 0x000fe20000020000 */
[----:B------:R-:W-:Y:S01]  /*0930*/  LOP3.LUT P0, RZ, R3, 0x7, RZ, 0xc0, !PT ;  /* 0x0000000703ff7812 */ /* 0x000fe2000780c0ff */
[----:B------:R-:W4:Y:S02]  /*0940*/  FENCE.VIEW.ASYNC.S ;  /* 0x00000000000073c6 */ /* 0x000f240000000000 */
[----:B----4-:R1:W4:Y:S01]  /*0950*/  @!UP0 SYNCS.EXCH.64 URZ, [UR7+0xe0], UR4 ;  /* 0x0000e004073f85b2 */ /* 0x0103220008000100 */
[----:B------:R-:W-:Y:S01]  /*0960*/  ISETP.LT.U32.AND P0, PT, R13, 0x10, !P0 ;  /* 0x000000100d00780c */ /* 0x000fe20004701070 */
[----:B--2---:R-:W-:Y:S01]  /*0970*/  IMAD.MOV R16, RZ, RZ, -R0 ;  /* 0x000000ffff107224 */ /* 0x004fe200078e0a00 */
[----:B------:R-:W-:-:S02]  /*0980*/  @P2 SHF.R.S32.HI R0, RZ, 0x1f, R13 ;  /* 0x0000001fff002819 */ /* 0x000fc4000001140d */
[----:B0-----:R-:W-:Y:S01]  /*0990*/  ISETP.EQ.U32.AND P1, PT, R8, 0x1, PT ;  /* 0x000000010800780c */ /* 0x001fe20003f22070 */
[----:B---3--:R-:W-:Y:S01]  /*09a0*/  IMAD R7, R15, R16, R4 ;  /* 0x000000100f077224 */ /* 0x008fe200078e0204 */
[----:B------:R-:W-:-:S04]  /*09b0*/  @P2 LEA.HI R0, R0, R13, RZ, 0x2 ;  /* 0x0000000d00002211 */ /* 0x000fc800078f10ff */
[----:B------:R-:W-:Y:S01]  /*09c0*/  @P2 SHF.R.S32.HI R0, RZ, 0x2, R0 ;  /* 0x00000002ff002819 */ /* 0x000fe20000011400 */
[----:B------:R1:W0:Y:S03]  /*09d0*/  @!UP1 SYNCS.EXCH.64 URZ, [UR7+0xe8], UR4 ;  /* 0x0000e804073f95b2 */ /* 0x0002260008000100 */
[----:B------:R-:W-:Y:S01]  /*09e0*/  @P2 ISETP.NE.AND P4, PT, R0, R7, PT ;  /* 0x000000070000220c */ /* 0x000fe20003f85270 */
[----:B------:R-:W-:Y:S01]  /*09f0*/  IMAD.MOV.U32 R0, RZ, RZ, 0x1 ;  /* 0x00000001ff007424 */ /* 0x000fe200078e00ff */
[----:B------:R-:W-:Y:S01]  /*0a00*/  SEL R7, RZ, 0x1, !P0 ;  /* 0x00000001ff077807 */ /* 0x000fe20004000000 */
[----:B------:R-:W-:Y:S01]  /*0a10*/  NOP ;  /* 0x0000000000007918 */ /* 0x000fe20000000000 */
[----:B------:R-:W-:-:S04]  /*0a20*/  @P2 SEL R0, RZ, 0x1, P4 ;  /* 0x00000001ff002807 */ /* 0x000fc80002000000 */
[----:B------:R-:W-:-:S05]  /*0a30*/  LOP3.LUT R0, R0, R7, RZ, 0xc0, !PT ;  /* 0x0000000700007212 */ /* 0x000fca00078ec0ff */
[----:B------:R1:W-:Y:S01]  /*0a40*/  STL [R1+0x78], R0 ;  /* 0x0000780001007387 */ /* 0x0003e20000100800 */
[----:B------:R1:W2:Y:S01]  /*0a50*/  @!UP2 SYNCS.EXCH.64 URZ, [UR10+0xc0], UR8 ;  /* 0x0000c0080a3fa5b2 */ /* 0x0002a20008000100 */
[----:B------:R1:W3:Y:S01]  /*0a60*/  @!UP3 SYNCS.EXCH.64 URZ, [UR10+0xc8], UR8 ;  /* 0x0000c8080a3fb5b2 */ /* 0x0002e20008000100 */
[----:B------:R1:W0:Y:S01]  /*0a70*/  @!UP4 SYNCS.EXCH.64 URZ, [UR10+0xd0], UR8 ;  /* 0x0000d0080a3fc5b2 */ /* 0x0002220008000100 */
[----:B------:R1:W0:Y:S01]  /*0a80*/  @!UP5 SYNCS.EXCH.64 URZ, [UR10+0xd8], UR8 ;  /* 0x0000d8080a3fd5b2 */ /* 0x0002220008000100 */
[----:B------:R-:W-:Y:S01]  /*0a90*/  NOP ;  /* 0x0000000000007918 */ /* 0x000fe20000000000 */
[----:B----4-:R-:W-:Y:S05]  /*0aa0*/  @!P1 BRA `(.L_x_4) ;  /* 0x0000000000089947 */ /* 0x010fea0003800000 */
[----:B0-23--:R-:W-:Y:S01]  /*0ab0*/  UCGABAR_ARV ;  /* 0x00000000000079c7 */ /* 0x00dfe20008000000 */
[----:B------:R-:W-:Y:S05]  /*0ac0*/  BRA `(.L_x_5) ;  /* 0x0000000000047947 */ /* 0x000fea0003800000 */
.L_x_4:
[----:B0-23--:R-:W-:Y:S01]  /*0ad0*/  NOP ;  /* 0x0000000000007918 */ /* 0x00dfe20000000000 */
.L_x_5:
[----:B-1----:R-:W-:Y:S01]  /*0ae0*/  ULDC.64 UR4, c[0x0][0x598] ;  /* 0x0001660000047ab9 */ /* 0x002fe20000000a00 */
[----:B------:R-:W-:Y:S01]  /*0af0*/  ULDC.64 UR22, c[0x0][0x208] ;  /* 0x0000820000167ab9 */ /* 0x000fe20000000a00 */
[----:B------:R-:W-:-:S04]  /*0b00*/  ISETP.NE.U32.AND P0, PT, RZ, UR4, PT ;  /* 0x00000004ff007c0c */ /* 0x000fc8000bf05070 */
[----:B------:R-:W-:-:S13]  /*0b10*/  ISETP.NE.AND.EX P0, PT, RZ, UR5, PT, P0 ;  /* 0x00000005ff007c0c */ /* 0x000fda000bf05300 */
[----:B------:R-:W-:Y:S05]  /*0b20*/  @!P0 BRA `(.L_x_6) ;  /* 0x0000000000208947 */ /* 0x000fea0003800000 */
[----:B------:R-:W0:Y:S02]  /*0b30*/  LDC.64 R6, c[0x0][0x598] ;  /* 0x00016600ff067b82 */ /* 0x000e240000000a00 */
[----:B0-----:R-:W2:Y:S02]  /*0b40*/  LDG.E.64 R6, desc[UR22][R6.64] ;  /* 0x0000001606067981 */ /* 0x001ea4000c1e1b00 */
[----:B--2---:R-:W-:-:S04]  /*0b50*/  ISETP.NE.U32.AND P0, PT, R6, RZ, PT ;  /* 0x000000ff0600720c */ /* 0x004fc80003f05070 */
[----:B------:R-:W-:-:S13]  /*0b60*/  ISETP.NE.AND.EX P0, PT, R7, RZ, PT, P0 ;  /* 0x000000ff0700720c */ /* 0x000fda0003f05300 */
[----:B------:R-:W-:Y:S05]  /*0b70*/  @!P0 BRA `(.L_x_6) ;  /* 0x00000000000c8947 */ /* 0x000fea0003800000 */
[----:B------:R-:W2:Y:S02]  /*0b80*/  LD.E R6, desc[UR22][R6.64] ;  /* 0x0000001606067980 */ /* 0x000ea4000c101900 */
[----:B--2---:R-:W-:Y:S01]  /*0b90*/  R2UR UR24, R6 ;  /* 0x00000000061872ca */ /* 0x004fe200000e0000 */
[----:B------:R-:W-:-:S14]  /*0ba0*/  BRA `(.L_x_7) ;  /* 0x0000000000247947 */ /* 0x000fdc0003800000 */
.L_x_6:
[----:B------:R-:W-:Y:S02]  /*0bb0*/  ULDC.64 UR4, c[0x0][0x588] ;  /* 0x0001620000047ab9 */ /* 0x000fe40000000a00 */
[----:B------:R-:W-:-:S04]  /*0bc0*/  ISETP.NE.U32.AND P0, PT, RZ, UR4, PT ;  /* 0x00000004ff007c0c */ /* 0x000fc8000bf05070 */
[----:B------:R-:W-:-:S13]  /*0bd0*/  ISETP.NE.AND.EX P0, PT, RZ, UR5, PT, P0 ;  /* 0x00000005ff007c0c */ /* 0x000fda000bf05300 */
[----:B------:R-:W-:Y:S05]  /*0be0*/  @!P0 BRA `(.L_x_8) ;  /* 0x0000000000108947 */ /* 0x000fea0003800000 */
[----:B------:R-:W0:Y:S02]  /*0bf0*/  LDC.64 R6, c[0x0][0x588] ;  /* 0x00016200ff067b82 */ /* 0x000e240000000a00 */
[----:B0-----:R-:W2:Y:S02]  /*0c00*/  LDG.E R6, desc[UR22][R6.64] ;  /* 0x0000001606067981 */ /* 0x001ea4000c1e1900 */
[----:B--2---:R-:W-:Y:S01]  /*0c10*/  R2UR UR24, R6 ;  /* 0x00000000061872ca */ /* 0x004fe200000e0000 */
[----:B------:R-:W-:-:S14]  /*0c20*/  BRA `(.L_x_7) ;  /* 0x0000000000047947 */ /* 0x000fdc0003800000 */
.L_x_8:
[----:B------:R-:W-:-:S05]  /*0c30*/  ULDC UR24, c[0x0][0x580] ;  /* 0x0001600000187ab9 */ /* 0x000fca0000000800 */
.L_x_7:
[----:B------:R-:W-:Y:S02]  /*0c40*/  ULDC.64 UR4, c[0x0][0x5a0] ;  /* 0x0001680000047ab9 */ /* 0x000fe40000000a00 */
        /* <DEDUP_REMOVED lines=11> */
.L_x_9:
        /* <DEDUP_REMOVED lines=8> */
.L_x_11:
[----:B------:R-:W-:-:S05]  /*0d80*/  ULDC UR25, c[0x0][0x584] ;  /* 0x0001610000197ab9 */ /* 0x000fca0000000800 */
.L_x_10:
[----:B------:R-:W0:Y:S01]  /*0d90*/  LDC R0, c[0x0][0x65c] ;  /* 0x00019700ff007b82 */ /* 0x000e220000000800 */
[----:B------:R-:W-:Y:S01]  /*0da0*/  IMAD.U32 R6, RZ, RZ, UR15 ;  /* 0x0000000fff067e24 */ /* 0x000fe2000f8e00ff */
[----:B------:R-:W-:Y:S01]  /*0db0*/  UISETP.NE.AND UP0, UPT, UR14, 0x2, UPT ;  /* 0x000000020e00788c */ /* 0x000fe2000bf05270 */
[----:B------:R-:W-:Y:S01]  /*0dc0*/  IMAD.MOV.U32 R7, RZ, RZ, RZ ;  /* 0x000000ffff077224 */ /* 0x000fe200078e00ff */
[----:B------:R-:W-:Y:S01]  /*0dd0*/  ULDC UR7, c[0x0][0x28c] ;  /* 0x0000a30000077ab9 */ /* 0x000fe20000000800 */
[----:B------:R-:W-:Y:S01]  /*0de0*/  UMOV UR5, URZ ;  /* 0x0000003f00057c82 */ /* 0x000fe20008000000 */
[----:B------:R-:W-:Y:S02]  /*0df0*/  UIADD3 UR7, UR7, 0x3f, URZ ;  /* 0x0000003f07077890 */ /* 0x000fe4000fffe03f */
[----:B------:R-:W-:Y:S01]  /*0e00*/  PLOP3.LUT P0, PT, PT, PT, UP0, 0x80, 0x0 ;  /* 0x000000000000781c */ /* 0x000fe20003f0f008 */
[----:B------:R-:W-:Y:S01]  /*0e10*/  UMOV UR4, URZ ;  /* 0x0000003f00047c82 */ /* 0x000fe20008000000 */
[----:B------:R-:W-:Y:S01]  /*0e20*/  USHF.R.S32.HI UR10, URZ, 0x1f, UR7 ;  /* 0x0000001f3f0a7899 */ /* 0x000fe20008011407 */
[----:B------:R-:W-:-:S03]  /*0e30*/  ULDC.64 UR18, c[0x0][0x650] ;  /* 0x0001940000127ab9 */ /* 0x000fc60000000a00 */
[----:B------:R-:W-:-:S04]  /*0e40*/  ULEA.HI UR10, UR10, UR7, URZ, 0x6 ;  /* 0x000000070a0a7291 */ /* 0x000fc8000f8f303f */
[----:B------:R-:W-:Y:S01]  /*0e50*/  USHF.R.S32.HI UR14, URZ, 0x6, UR10 ;  /* 0x000000063f0e7899 */ /* 0x000fe2000801140a */
[----:B0-----:R-:W-:-:S13]  /*0e60*/  ISETP.NE.AND P2, PT, R0, 0x1, PT ;  /* 0x000000010000780c */ /* 0x001fda0003f45270 */
[----:B------:R-:W0:Y:S01]  /*0e70*/  @P2 LDC R9, c[0x0][0x10] ;  /* 0x00000400ff092b82 */ /* 0x000e220000000800 */
[----:B------:R-:W-:-:S07]  /*0e80*/  @P2 IMAD.MOV.U32 R5, RZ, RZ, RZ ;  /* 0x000000ffff052224 */ /* 0x000fce00078e00ff */
[----:B------:R-:W1:Y:S01]  /*0e90*/  @!P2 LDC R11, c[0x0][0xc] ;  /* 0x00000300ff0bab82 */ /* 0x000e620000000800 */
[----:B------:R-:W-:Y:S01]  /*0ea0*/  ULDC UR8, c[0x0][0xc] ;  /* 0x0000030000087ab9 */ /* 0x000fe20000000800 */
[----:B------:R-:W-:Y:S01]  /*0eb0*/  ULDC UR9, c[0x0][0x10] ;  /* 0x0000040000097ab9 */ /* 0x000fe20000000800 */
[----:B------:R-:W-:Y:S01]  /*0ec0*/  ULDC UR7, c[0x0][0x14] ;  /* 0x0000050000077ab9 */ /* 0x000fe20000000800 */
[----:B------:R-:W-:-:S04]  /*0ed0*/  UIMAD.WIDE.U32 UR8, UR8, UR9, URZ ;  /* 0x00000009080872a5 */ /* 0x000fc8000f8e003f */
[----:B------:R-:W-:Y:S01]  /*0ee0*/  UIMAD.WIDE.U32 UR20, UR8, UR7, URZ ;  /* 0x00000007081472a5 */ /* 0x000fe2000f8e003f */
[----:B0-----:R-:W-:Y:S01]  /*0ef0*/  @P2 IMAD.WIDE.U32 R8, R9, UR15, R4 ;  /* 0x0000000f09082c25 */ /* 0x001fe2000f8e0004 */
[----:B------:R-:W-:-:S03]  /*0f00*/  UIMAD UR15, UR9, UR7, URZ ;  /* 0x00000007090f72a4 */ /* 0x000fc6000f8e023f */
[----:B------:R-:W-:Y:S01]  /*0f10*/  @P2 IMAD.MOV.U32 R13, RZ, RZ, R8 ;  /* 0x000000ffff0d2224 */ /* 0x000fe200078e0008 */
[----:B------:R-:W-:Y:S01]  /*0f20*/  UIADD3 UR15, UR21, UR15, URZ ;  /* 0x0000000f150f7290 */ /* 0x000fe2000fffe03f */
[----:B-1----:R-:W-:-:S04]  /*0f30*/  @!P2 IMAD.WIDE.U32 R6, R4, R11, R6 ;  /* 0x0000000b0406a225 */ /* 0x002fc800078e0006 */
[----:B------:R-:W-:Y:S02]  /*0f40*/  @P2 IMAD.MOV.U32 R11, RZ, RZ, RZ ;  /* 0x000000ffff0b2224 */ /* 0x000fe400078e00ff */
[----:B------:R-:W-:Y:S02]  /*0f50*/  @!P2 IMAD.MOV.U32 R13, RZ, RZ, R6 ;  /* 0x000000ffff0da224 */ /* 0x000fe400078e0006 */
[----:B------:R-:W-:Y:S02]  /*0f60*/  @P2 IMAD.IADD R10, R9, 0x1, R11 ;  /* 0x00000001090a2824 */ /* 0x000fe400078e020b */
[----:B------:R-:W-:Y:S01]  /*0f70*/  @!P2 IMAD.MOV.U32 R10, RZ, RZ, R7 ;  /* 0x000000ffff0aa224 */ /* 0x000fe200078e0007 */
[----:B------:R0:W-:Y:S01]  /*0f80*/  STL [R1+0x88], R13 ;  /* 0x0000880d01007387 */ /* 0x0001e20000100800 */
[----:B------:R-:W-:Y:S02]  /*0f90*/  IMAD.MOV.U32 R17, RZ, RZ, R13 ;  /* 0x000000ffff117224 */ /* 0x000fe400078e000d */
[----:B------:R-:W-:Y:S01]  /*0fa0*/  IMAD.MOV.U32 R22, RZ, RZ, R10 ;  /* 0x000000ffff167224 */ /* 0x000fe200078e000a */
[----:B------:R0:W-:Y:S01]  /*0fb0*/  STL [R1+0x84], R10 ;  /* 0x0000840a01007387 */ /* 0x0001e20000100800 */
[----:B------:R-:W-:Y:S05]  /*0fc0*/  @P0 BRA `(.L_x_12) ;  /* 0x0000000000280947 */ /* 0x000fea0003800000 */
[----:B------:R-:W-:Y:S01]  /*0fd0*/  IADD3 R17, P0, R17, UR20, RZ ;  /* 0x0000001411117c10 */ /* 0x000fe2000ff1e0ff */
[----:B------:R-:W-:Y:S02]  /*0fe0*/  UISETP.GE.U32.AND UP0, UPT, UR14, 0xb, UPT ;  /* 0x0000000b0e00788c */ /* 0x000fe4000bf06070 */
[----:B------:R-:W-:Y:S01]  /*0ff0*/  UIMAD.WIDE.U32 UR4, UR14, -0x45d1745d, URZ ;  /* 0xba2e8ba30e0478a5 */ /* 0x000fe2000f8e003f */
[----:B------:R-:W-:Y:S01]  /*1000*/  IADD3.X R22, R22, UR15, RZ, P0, !PT ;  /* 0x0000000f16167c10 */ /* 0x000fe200087fe4ff */
[----:B------:R1:W-:Y:S02]  /*1010*/  STL [R1+0x88], R17 ;  /* 0x0000881101007387 */ /* 0x0003e40000100800 */
[----:B------:R-:W-:Y:S02]  /*1020*/  USHF.R.U32.HI UR5, URZ, 0x3, UR5 ;  /* 0x000000033f057899 */ /* 0x000fe40008011605 */
[----:B------:R1:W-:Y:S01]  /*1030*/  STL [R1+0x84], R22 ;  /* 0x0000841601007387 */ /* 0x0003e20000100800 */
[----:B------:R-:W-:-:S02]  /*1040*/  UMOV UR4, URZ ;  /* 0x0000003f00047c82 */ /* 0x000fc40008000000 */
[----:B------:R-:W-:Y:S02]  /*1050*/  @UP0 ULOP3.LUT UR4, UR5, 0x1, URZ, 0xc0, !UPT ;  /* 0x0000000105040892 */ /* 0x000fe4000f8ec03f */
[----:B------:R-:W-:-:S12]  /*1060*/  UIMAD UR5, UR5, -0xb, UR14 ;  /* 0xfffffff5050578a4 */ /* 0x000fd8000f8e020e */
.L_x_12:
[----:B------:R-:W-:Y:S01]  /*1070*/  IMAD.MOV.U32 R8, RZ, RZ, -0x1 ;  /* 0xffffffffff087424 */ /* 0x000fe200078e00ff */
[----:B------:R-:W-:Y:S01]  /*1080*/  ISETP.GE.U32.AND P0, PT, R17, UR18, PT ;  /* 0x0000001211007c0c */ /* 0x000fe2000bf06070 */
[----:B------:R-:W-:Y:S01]  /*1090*/  IMAD.MOV.U32 R6, RZ, RZ, -0x1 ;  /* 0xffffffffff067424 */ /* 0x000fe200078e00ff */
[----:B------:R-:W-:Y:S01]  /*10a0*/  PRMT R0, RZ, 0x7610, R0 ;  /* 0x00007610ff007816 */ /* 0x000fe20000000000 */
[----:B------:R-:W-:Y:S01]  /*10b0*/  IMAD.MOV.U32 R7, RZ, RZ, -0x1 ;  /* 0xffffffffff077424 */ /* 0x000fe200078e00ff */
[----:B------:R2:W-:Y:S01]  /*10c0*/  STL [R1+0x8c], R8 ;  /* 0x00008c0801007387 */ /* 0x0005e20000100800 */
[----:B------:R-:W-:-:S03]  /*10d0*/  ISETP.GE.U32.AND.EX P0, PT, R22, UR19, PT, P0 ;  /* 0x0000001316007c0c */ /* 0x000fc6000bf06100 */
[----:B------:R2:W-:Y:S04]  /*10e0*/  STL [R1+0x7c], R6 ;  /* 0x00007c0601007387 */ /* 0x0005e80000100800 */
[----:B------:R2:W-:Y:S06]  /*10f0*/  STL [R1+0x90], R7 ;  /* 0x0000900701007387 */ /* 0x0005ec0000100800 */
[----:B------:R-:W-:Y:S05]  /*1100*/  @P0 BRA `(.L_x_13) ;  /* 0x0000000400380947 */ /* 0x000fea0003800000 */
[----:B------:R-:W3:Y:S01]  /*1110*/  LDC.64 R18, c[0x0][0x628] ;  /* 0x00018a00ff127b82 */ /* 0x000ee20000000a00 */
[----:B--2---:R-:W-:Y:S02]  /*1120*/  IMAD.MOV.U32 R6, RZ, RZ, R17 ;  /* 0x000000ffff067224 */ /* 0x004fe400078e0011 */
[----:B------:R-:W-:-:S05]  /*1130*/  IMAD.MOV.U32 R7, RZ, RZ, R22 ;  /* 0x000000ffff077224 */ /* 0x000fca00078e0016 */
[----:B------:R-:W2:Y:S08]  /*1140*/  LDC R0, c[0x0][0x630] ;  /* 0x00018c00ff007b82 */ /* 0x000eb00000000800 */
[----:B------:R-:W4:Y:S01]  /*1150*/  LDC.64 R20, c[0x0][0x620] ;  /* 0x00018800ff147b82 */ /* 0x000f220000000a00 */
[----:B---3--:R-:W-:-:S04]  /*1160*/  ISETP.NE.U32.AND P0, PT, R18, RZ, PT ;  /* 0x000000ff1200720c */ /* 0x008fc80003f05070 */
[----:B------:R-:W-:-:S13]  /*1170*/  ISETP.NE.AND.EX P0, PT, R19, RZ, PT, P0 ;  /* 0x000000ff1300720c */ /* 0x000fda0003f05300 */
[----:B--2-4-:R-:W-:Y:S05]  /*1180*/  @!P0 BRA `(.L_x_14) ;  /* 0x0000000000288947 */ /* 0x014fea0003800000 */
[----:B------:R-:W2:Y:S02]  /*1190*/  LDC R11, c[0x0][0x634] ;  /* 0x00018d00ff0b7b82 */ /* 0x000ea40000000800 */
[----:B--2---:R-:W-:-:S05]  /*11a0*/  IADD3 R11, P0, R17, R11, RZ ;  /* 0x0000000b110b7210 */ /* 0x004fca0007f1e0ff */
[----:B0-----:R-:W-:-:S04]  /*11b0*/  IMAD.X R13, RZ, RZ, R22, P0 ;  /* 0x000000ffff0d7224 */ /* 0x001fc800000e0616 */
[----:B------:R-:W-:-:S04]  /*11c0*/  IMAD.WIDE.U32 R6, R13, R18, RZ ;  /* 0x000000120d067225 */ /* 0x000fc800078e00ff */
[----:B------:R-:W-:-:S04]  /*11d0*/  IMAD.WIDE.U32 R8, P0, R11, R19, R6 ;  /* 0x000000130b087225 */ /* 0x000fc80007800006 */
[----:B------:R-:W-:-:S04]  /*11e0*/  IMAD.WIDE.U32 R6, R11, R18, RZ ;  /* 0x000000120b067225 */ /* 0x000fc800078e00ff */
[----:B------:R-:W-:Y:S01]  /*11f0*/  IMAD.X R11, RZ, RZ, RZ, P0 ;  /* 0x000000ffff0b7224 */ /* 0x000fe200000e06ff */
[----:B------:R-:W-:Y:S01]  /*1200*/  IADD3 RZ, P0, R7, R8, RZ ;  /* 0x0000000807ff7210 */ /* 0x000fe20007f1e0ff */
[----:B------:R-:W-:-:S04]  /*1210*/  IMAD.MOV.U32 R10, RZ, RZ, R9 ;  /* 0x000000ffff0a7224 */ /* 0x000fc800078e0009 */
[----:B------:R-:W-:-:S08]  /*1220*/  IMAD.WIDE.U32.X R6, R13, R19, R10, P0 ;  /* 0x000000130d067225 */ /* 0x000fd000000e040a */
.L_x_14:
[-CC-:B------:R-:W-:Y:S01]  /*1230*/  SHF.R.U64 R27, R6, R0.reuse, R7.reuse ;  /* 0x00000000061b7219 */ /* 0x180fe20000001207 */
[----:B------:R-:W2:Y:S01]  /*1240*/  LDC.64 R24, c[0x0][0x640] ;  /* 0x00019000ff187b82 */ /* 0x000ea20000000a00 */
[----:B------:R-:W-:Y:S01]  /*1250*/  SHF.R.U32.HI R0, RZ, R0, R7 ;  /* 0x00000000ff007219 */ /* 0x000fe20000011607 */
[----:B------:R-:W-:Y:S01]  /*1260*/  IMAD.MOV.U32 R6, RZ, RZ, R17 ;  /* 0x000000ffff067224 */ /* 0x000fe200078e0011 */
[----:B------:R-:W-:-:S05]  /*1270*/  IADD3 R9, P0, RZ, -R27, RZ ;  /* 0x8000001bff097210 */ /* 0x000fca0007f1e0ff */
[----:B------:R-:W3:Y:S01]  /*1280*/  LDC R8, c[0x0][0x618] ;  /* 0x00018600ff087b82 */ /* 0x000ee20000000800 */
[----:B------:R-:W-:-:S04]  /*1290*/  IMAD.X R7, RZ, RZ, ~R0, P0 ;  /* 0x000000ffff077224 */ /* 0x000fc800000e0e00 */
[-C--:B------:R-:W-:Y:S02]  /*12a0*/  IMAD R0, R7, R20.reuse, RZ ;  /* 0x0000001407007224 */ /* 0x080fe400078e02ff */
[----:B------:R-:W-:Y:S01]  /*12b0*/  IMAD.MOV.U32 R7, RZ, RZ, R22 ;  /* 0x000000ffff077224 */ /* 0x000fe200078e0016 */
[----:B------:R-:W4:Y:S01]  /*12c0*/  LDC R11, c[0x0][0x608] ;  /* 0x00018200ff0b7b82 */ /* 0x000f220000000800 */
[----:B-1----:R-:W-:Y:S02]  /*12d0*/  IMAD.MOV.U32 R22, RZ, RZ, 0x1 ;  /* 0x00000001ff167424 */ /* 0x002fe400078e00ff */
[----:B------:R-:W-:-:S04]  /*12e0*/  IMAD.WIDE.U32 R6, R9, R20, R6 ;  /* 0x0000001409067225 */ /* 0x000fc800078e0006 */
[----:B------:R-:W-:Y:S01]  /*12f0*/  IMAD R9, R9, R21, R0 ;  /* 0x0000001509097224 */ /* 0x000fe200078e0200 */
[----:B------:R-:W1:Y:S01]  /*1300*/  LDC R23, c[0x0][0x658] ;  /* 0x00019600ff177b82 */ /* 0x000e620000000800 */
[----:B--2---:R-:W-:Y:S01]  /*1310*/  ISETP.NE.U32.AND P0, PT, R24, RZ, PT ;  /* 0x000000ff1800720c */ /* 0x004fe20003f05070 */
[----:B------:R-:W-:Y:S02]  /*1320*/  IMAD.MOV.U32 R0, RZ, RZ, -0x1 ;  /* 0xffffffffff007424 */ /* 0x000fe400078e00ff */
[----:B------:R-:W-:Y:S01]  /*1330*/  IMAD.IADD R7, R7, 0x1, R9 ;  /* 0x0000000107077824 */ /* 0x000fe200078e0209 */
[----:B------:R-:W-:-:S03]  /*1340*/  ISETP.NE.AND.EX P0, PT, R25, RZ, PT, P0 ;  /* 0x000000ff1900720c */ /* 0x000fc60003f05300 */
[----:B------:R-:W2:Y:S01]  /*1350*/  LDC R21, c[0x0][0x600] ;  /* 0x00018000ff157b82 */ /* 0x000ea20000000800 */
[-CC-:B---3--:R-:W-:Y:S02]  /*1360*/  SHF.R.U64 R19, R6, R8.reuse, R7.reuse ;  /* 0x0000000806137219 */ /* 0x188fe40000001207 */
[----:B------:R-:W-:-:S05]  /*1370*/  SHF.R.U32.HI R6, RZ, R8, R7 ;  /* 0x00000008ff067219 */ /* 0x000fca0000011607 */
[----:B------:R-:W3:Y:S01]  /*1380*/  LDC R18, c[0x0][0x648] ;  /* 0x00019200ff127b82 */ /* 0x000ee20000000800 */
[-CC-:B----4-:R-:W-:Y:S02]  /*1390*/  SHF.R.U64 R28, R19, R11.reuse, R6.reuse ;  /* 0x0000000b131c7219 */ /* 0x190fe40000001206 */
[----:B------:R-:W-:-:S05]  /*13a0*/  SHF.R.U32.HI R6, RZ, R11, R6 ;  /* 0x0000000bff067219 */ /* 0x000fca0000011606 */
[----:B------:R-:W4:Y:S01]  /*13b0*/  LDC R20, c[0x0][0x638] ;  /* 0x00018e00ff147b82 */ /* 0x000f220000000800 */
[-CC-:B-1----:R-:W-:Y:S02]  /*13c0*/  SHF.R.U64 R30, R28, R23.reuse, R6.reuse ;  /* 0x000000171c1e7219 */ /* 0x182fe40000001206 */
[-C--:B------:R-:W-:Y:S02]  /*13d0*/  SHF.L.U32 R0, R0, R23.reuse, RZ ;  /* 0x0000001700007219 */ /* 0x080fe400000006ff */
[----:B------:R-:W-:Y:S01]  /*13e0*/  SHF.R.U32.HI R7, RZ, R23, R6 ;  /* 0x00000017ff077219 */ /* 0x000fe20000011606 */
[----:B------:R-:W-:Y:S01]  /*13f0*/  IMAD.MOV.U32 R6, RZ, RZ, R30 ;  /* 0x000000ffff067224 */ /* 0x000fe200078e001e */
[----:B0-----:R-:W-:Y:S01]  /*1400*/  LOP3.LUT R13, RZ, R0, RZ, 0x33, !PT ;  /* 0x00000000ff0d7212 */ /* 0x001fe200078e33ff */
[----:B------:R-:W0:Y:S01]  /*1410*/  LDC R26, c[0x0][0x610] ;  /* 0x00018400ff1a7b82 */ /* 0x000e220000000800 */
[----:B------:R-:W-:Y:S05]  /*1420*/  @!P0 BRA `(.L_x_15) ;  /* 0x0000000000288947 */ /* 0x000fea0003800000 */
[----:B------:R-:W1:Y:S02]  /*1430*/  LDC R11, c[0x0][0x64c] ;  /* 0x00019300ff0b7b82 */ /* 0x000e640000000800 */
[----:B-1----:R-:W-:-:S05]  /*1440*/  IADD3 R11, P0, R30, R11, RZ ;  /* 0x0000000b1e0b7210 */ /* 0x002fca0007f1e0ff */
[----:B------:R-:W-:-:S04]  /*1450*/  IMAD.X R17, RZ, RZ, R7, P0 ;  /* 0x000000ffff117224 */ /* 0x000fc800000e0607 */
[----:B------:R-:W-:-:S04]  /*1460*/  IMAD.WIDE.U32 R6, R17, R24, RZ ;  /* 0x0000001811067225 */ /* 0x000fc800078e00ff */
[----:B------:R-:W-:-:S04]  /*1470*/  IMAD.WIDE.U32 R8, P0, R11, R25, R6 ;  /* 0x000000190b087225 */ /* 0x000fc80007800006 */
[----:B------:R-:W-:-:S04]  /*1480*/  IMAD.WIDE.U32 R6, R11, R24, RZ ;  /* 0x000000180b067225 */ /* 0x000fc800078e00ff */
[----:B------:R-:W-:Y:S01]  /*1490*/  IMAD.X R11, RZ, RZ, RZ, P0 ;  /* 0x000000ffff0b7224 */ /* 0x000fe200000e06ff */
[----:B------:R-:W-:Y:S01]  /*14a0*/  IADD3 RZ, P0, R7, R8, RZ ;  /* 0x0000000807ff7210 */ /* 0x000fe20007f1e0ff */
[----:B------:R-:W-:-:S04]  /*14b0*/  IMAD.MOV.U32 R10, RZ, RZ, R9 ;  /* 0x000000ffff0a7224 */ /* 0x000fc800078e0009 */
[----:B------:R-:W-:-:S08]  /*14c0*/  IMAD.WIDE.U32.X R6, R17, R25, R10, P0 ;  /* 0x0000001911067225 */ /* 0x000fd000000e040a */
.L_x_15:
[----:B---3--:R-:W-:Y:S01]  /*14d0*/  SHF.R.U64 R5, R6, R18, R7 ;  /* 0x0000001206057219 */ /* 0x008fe20000001207 */
[----:B--2---:R-:W-:Y:S01]  /*14e0*/  VIADD R6, R21, 0xffffffff ;  /* 0xffffffff15067836 */ /* 0x004fe20000000000 */
[----:B------:R-:W-:Y:S01]  /*14f0*/  SHF.L.U32 R0, R22, R23, RZ ;  /* 0x0000001716007219 */ /* 0x000fe200000006ff */
[----:B------:R-:W-:Y:S01]  /*1500*/  @P2 IMAD R14, R15, R16, R4 ;  /* 0x000000100f0e2224 */ /* 0x000fe200078e0204 */
[----:B------:R-:W-:Y:S01]  /*1510*/  LOP3.LUT R13, R28, R13, RZ, 0xc0, !PT ;  /* 0x0000000d1c0d7212 */ /* 0x000fe200078ec0ff */
[----:B------:R-:W-:-:S04]  /*1520*/  IMAD.MOV R7, RZ, RZ, -R5 ;  /* 0x000000ffff077224 */ /* 0x000fc800078e0a05 */
[----:B------:R-:W-:Y:S01]  /*1530*/  IMAD R13, R0, R5, R13 ;  /* 0x00000005000d7224 */ /* 0x000fe200078e020d */
[----:B------:R-:W-:Y:S01]  /*1540*/  LOP3.LUT R5, R19, R6, RZ, 0xc0, !PT ;  /* 0x0000000613057212 */ /* 0x000fe200078ec0ff */
[----:B----4-:R-:W-:Y:S02]  /*1550*/  IMAD R0, R7, R20, R30 ;  /* 0x0000001407007224 */ /* 0x010fe400078e021e */
[----:B------:R-:W-:Y:S02]  /*1560*/  IMAD.MOV.U32 R6, RZ, RZ, 0x1 ;  /* 0x00000001ff067424 */ /* 0x000fe400078e00ff */
[----:B0-----:R-:W-:Y:S02]  /*1570*/  IMAD R4, R13, R26, R14 ;  /* 0x0000001a0d047224 */ /* 0x001fe400078e020e */
[----:B------:R-:W-:Y:S01]  /*1580*/  IMAD R5, R0, R21, R5 ;  /* 0x0000001500057224 */ /* 0x000fe200078e0205 */
[----:B------:R-:W-:-:S04]  /*1590*/  PRMT R0, R6, 0x7610, R0 ;  /* 0x0000761006007816 */ /* 0x000fc80000000000 */
[----:B------:R-:W-:Y:S02]  /*15a0*/  SEL R6, R5, R4, !P2 ;  /* 0x0000000405067207 */ /* 0x000fe40005000000 */
[----:B------:R-:W-:-:S03]  /*15b0*/  SEL R4, R4, R5, !P2 ;  /* 0x0000000504047207 */ /* 0x000fc60005000000 */
[----:B------:R3:W-:Y:S04]  /*15c0*/  STL [R1+0x90], R6 ;  /* 0x0000900601007387 */ /* 0x0007e80000100800 */
[----:B------:R3:W-:Y:S04]  /*15d0*/  STL [R1+0x7c], R27 ;  /* 0x00007c1b01007387 */ /* 0x0007e80000100800 */
[----:B------:R3:W-:Y:S02]  /*15e0*/  STL [R1+0x8c], R4 ;  /* 0x00008c0401007387 */ /* 0x0007e40000100800 */
.L_x_13:
[----:B------:R-:W-:Y:S05]  /*15f0*/  @!P1 BRA `(.L_x_16) ;  /* 0x00000000000c9947 */ /* 0x000fea0003800000 */
[----:B------:R-:W-:Y:S01]  /*1600*/  UCGABAR_WAIT ;  /* 0x0000000000007dc7 */ /* 0x000fe20008000000 */
[----:B------:R-:W-:Y:S01]  /*1610*/  CCTL.IVALL ;  /* 0x00000000ff00798f */ /* 0x000fe20002000000 */
[----:B------:R-:W-:Y:S05]  /*1620*/  BRA `(.L_x_17) ;  /* 0x0000000000047947 */ /* 0x000fea0003800000 */
.L_x_16:
[----:B------:R-:W-:Y:S06]  /*1630*/  BAR.SYNC.DEFER_BLOCKING 0x0 ;  /* 0x0000000000007b1d */ /* 0x000fec0000010000 */
.L_x_17:
[----:B------:R-:W-:Y:S05]  /*1640*/  @!P3 BRA `(.L_x_18) ;  /* 0x000000dc0000b947 */ /* 0x000fea0003800000 */
[----:B------:R-:W-:-:S06]  /*1650*/  UISETP.GT.U32.AND UP0, UPT, UR12, 0x1, UPT ;  /* 0x000000010c00788c */ /* 0x000fcc000bf04070 */
[----:B------:R-:W-:-:S13]  /*1660*/  PLOP3.LUT P0, PT, PT, PT, UP0, 0x80, 0x0 ;  /* 0x000000000000781c */ /* 0x000fda0003f0f008 */
[----:B------:R-:W-:Y:S05]  /*1670*/  @P0 EXIT ;  /* 0x000000000000094d */ /* 0x000fea0003800000 */
.L_x_19:
[----:B------:R-:W-:-:S08]  /*1680*/  NOP ;  /* 0x0000000000007918 */ /* 0x000fd00000000000 */
[----:B------:R-:W4:Y:S02]  /*1690*/  USETMAXREG.TRY_ALLOC.CTAPOOL UP0, 0xe8 ;  /* 0x000000e8000079c8 */ /* 0x000f240008000600 */
[----:B----4-:R-:W-:-:S13]  /*16a0*/  PLOP3.LUT P0, PT, PT, PT, UP0, 0x80, 0x0 ;  /* 0x000000000000781c */ /* 0x010fda0003f0f008 */
[----:B------:R-:W-:Y:S05]  /*16b0*/  @!P0 BRA `(.L_x_19) ;  /* 0xfffffffc00f08947 */ /* 0x000fea000383ffff */
[----:B------:R-:W-:-:S13]  /*16c0*/  LOP3.LUT P0, RZ, R0, 0xff, RZ, 0xc0, !PT ;  /* 0x000000ff00ff7812 */ /* 0x000fda000780c0ff */
[----:B------:R-:W-:Y:S05]  /*16d0*/  @!P0 EXIT ;  /* 0x000000000000894d */ /* 0x000fea0003800000 */
[----:B------:R-:W4:Y:S01]  /*16e0*/  S2UR UR6, SR_CgaCtaId ;  /* 0x00000000000679c3 */ /* 0x000f220000008800 */
[CC--:B------:R-:W-:Y:S01]  /*16f0*/  LEA.HI R0, R12.reuse, R3.reuse, RZ, 0x2 ;  /* 0x000000030c007211 */ /* 0x0c0fe200078f10ff */
[----:B------:R-:W-:Y:S01]  /*1700*/  UIADD3 UR7, UR17, -0x1, URZ ;  /* 0xffffffff11077890 */ /* 0x000fe2000fffe03f */
[----:B------:R-:W-:Y:S01]  /*1710*/  LEA.HI R3, R12, R3, RZ, 0x5 ;  /* 0x000000030c037211 */ /* 0x000fe200078f28ff */
[----:B------:R-:W-:Y:S01]  /*1720*/  UMOV UR12, 0x400 ;  /* 0x00000400000c7882 */ /* 0x000fe20000000000 */
[--C-:B------:R-:W-:Y:S01]  /*1730*/  SHF.R.S32.HI R2, RZ, 0x2, R0.reuse ;  /* 0x00000002ff027819 */ /* 0x100fe20000011400 */
[----:B------:R-:W-:Y:S01]  /*1740*/  UISETP.LT.AND UP0, UPT, UR14, 0x1, UPT ;  /* 0x000000010e00788c */ /* 0x000fe2000bf01270 */
[----:B------:R-:W-:Y:S01]  /*1750*/  SHF.R.S32.HI R5, RZ, 0x1f, R0 ;  /* 0x0000001fff057819 */ /* 0x000fe20000011400 */
[----:B------:R-:W-:Y:S02]  /*1760*/  ULOP3.LUT UR27, UR13, 0x1, URZ, 0xfc, !UPT ;  /* 0x000000010d1b7892 */ /* 0x000fe4000f8efc3f */
[----:B------:R-:W-:Y:S01]  /*1770*/  USEL UR16, UR14, 0x1, UP0 ;  /* 0x000000010e107887 */ /* 0x000fe20008000000 */
[----:B------:R-:W-:Y:S01]  /*1780*/  LEA.HI R5, R5, R2, RZ, 0x3 ;  /* 0x0000000205057211 */ /* 0x000fe200078f18ff */
[----:B------:R-:W-:-:S02]  /*1790*/  UISETP.NE.AND UP0, UPT, UR7, URZ, UPT ;  /* 0x0000003f0700728c */ /* 0x000fc4000bf05270 */
[----:B------:R-:W-:Y:S01]  /*17a0*/  USHF.L.U32 UR28, UR14, 0x1, URZ ;  /* 0x000000010e1c7899 */ /* 0x000fe2000800063f */
[----:B------:R-:W-:Y:S01]  /*17b0*/  LOP3.LUT R5, R5, 0xfffffff8, RZ, 0xc0, !PT ;  /* 0xfffffff805057812 */ /* 0x000fe200078ec0ff */
[----:B------:R-:W-:Y:S02]  /*17c0*/  UIADD3 UR16, -UR16, UR14, URZ ;  /* 0x0000000e10107290 */ /* 0x000fe4000fffe13f */
[----:B------:R-:W-:Y:S02]  /*17d0*/  USEL UR30, URZ, 0x1, UP0 ;  /* 0x000000013f1e7887 */ /* 0x000fe40008000000 */
[----:B------:R-:W-:Y:S01]  /*17e0*/  IMAD.IADD R2, R2, 0x1, -R5 ;  /* 0x0000000102027824 */ /* 0x000fe200078e0a05 */
[----:B------:R-:W-:Y:S01]  /*17f0*/  SHF.R.S32.HI R5, RZ, 0x5, R3 ;  /* 0x00000005ff057819 */ /* 0x000fe20000011403 */
[----:B----4-:R-:W-:-:S03]  /*1800*/  ULEA UR12, UR6, UR12, 0x18 ;  /* 0x0000000c060c7291 */ /* 0x010fc6000f8ec03f */
[--C-:B------:R-:W-:Y:S01]  /*1810*/  SHF.R.S32.HI R3, RZ, 0x1f, R2.reuse ;  /* 0x0000001fff037819 */ /* 0x100fe20000011402 */
[----:B------:R-:W-:Y:S01]  /*1820*/  USHF.L.U32 UR6, UR7, 0x3, URZ ;  /* 0x0000000307067899 */ /* 0x000fe2000800063f */
[C-C-:B------:R-:W-:Y:S01]  /*1830*/  IMAD R0, R5.reuse, -0x10, -R2.reuse ;  /* 0xfffffff005007824 */ /* 0x140fe200078e0a02 */
[----:B------:R-:W-:Y:S02]  /*1840*/  UIADD3 UR29, UR12, 0xc0, URZ ;  /* 0x000000c00c1d7890 */ /* 0x000fe4000fffe03f */
[----:B------:R-:W-:Y:S01]  /*1850*/  ULOP3.LUT UR6, UR6, 0x8, URZ, 0xc0, !UPT ;  /* 0x0000000806067892 */ /* 0x000fe2000f8ec03f */
[----:B------:R-:W-:Y:S01]  /*1860*/  IMAD.WIDE R2, R5, 0x10, R2 ;  /* 0x0000001005027825 */ /* 0x000fe200078e0202 */
[----:B------:R-:W-:Y:S02]  /*1870*/  ULEA UR17, UR17, UR29, 0x3 ;  /* 0x0000001d11117291 */ /* 0x000fe4000f8e183f */
[----:B------:R-:W-:Y:S02]  /*1880*/  ULOP3.LUT UR31, UR6, 0x8, URZ, 0x3c, !UPT ;  /* 0x00000008061f7892 */ /* 0x000fe4000f8e3c3f */
[----:B------:R-:W-:-:S03]  /*1890*/  ULOP3.LUT UR18, UR6, 0x18, URZ, 0x3c, !UPT ;  /* 0x0000001806127892 */ /* 0x000fc6000f8e3c3f */
[----:B------:R-:W-:Y:S02]  /*18a0*/  ULDC UR6, c[0x0][0x284] ;  /* 0x0000a10000067ab9 */ /* 0x000fe40000000800 */
[----:B------:R-:W-:-:S05]  /*18b0*/  VIADD R0, R0, UR6 ;  /* 0x0000000600007c36 */ /* 0x000fca0008000000 */
[----:B------:R4:W-:Y:S04]  /*18c0*/  STL [R1+0x94], R0 ;  /* 0x0000940001007387 */ /* 0x0009e80000100800 */
[----:B------:R4:W-:Y:S02]  /*18d0*/  STL.64 [R1+0x98], R2 ;  /* 0x0000980201007387 */ /* 0x0009e40000100a00 */
.L_x_302:
[----:B----4-:R-:W-:Y:S01]  /*18e0*/  IMAD.U32 R0, RZ, RZ, UR30 ;  /* 0x0000001eff007e24 */ /* 0x010fe2000f8e00ff */
[----:B0-2---:R-:W4:Y:S01]  /*18f0*/  LDC R2, c[0x0][0x28c] ;  /* 0x0000a300ff027b82 */ /* 0x005f220000000800 */
[----:B------:R-:W-:Y:S01]  /*1900*/  UMOV UR6, URZ ;  /* 0x0000003f00067c82 */ /* 0x000fe20008000000 */
[----:B------:R-:W-:Y:S02]  /*1910*/  UMOV UR19, UR5 ;  /* 0x0000000500137c82 */ /* 0x000fe40008000000 */
[----:B------:R-:W-:-:S04]  /*1920*/  SHF.L.U32 R0, R0, 0x1f, RZ ;  /* 0x0000001f00007819 */ /* 0x000fc800000006ff */
[----:B------:R-:W5:Y:S01]  /*1930*/  SYNCS.PHASECHK.TRANS64.TRYWAIT P0, [UR17+-0x8], R0 ;  /* 0xfffff800ff0075a7 */ /* 0x000f620008000151 */
[----:B----4-:R-:W-:Y:S01]  /*1940*/  ISETP.GE.AND P1, PT, R2, 0x1, PT ;  /* 0x000000010200780c */ /* 0x010fe20003f26270 */
[----:B-----5:R-:W-:-:S12]  /*1950*/  @!P0 BRA `(.L_x_20) ;  /* 0x000000ec00c48947 */ /* 0x020fd80003800000 */
.L_x_331:
[----:B------:R0:W-:Y:S01]  /*1960*/  STL [R1+0x74], RZ ;  /* 0x000074ff01007387 */ /* 0x0001e20000100800 */
[----:B------:R-:W-:Y:S01]  /*1970*/  UMOV UR7, URZ ;  /* 0x0000003f00077c82 */ /* 0x000fe20008000000 */
[----:B------:R-:W-:Y:S01]  /*1980*/  UMOV UR8, URZ ;  /* 0x0000003f00087c82 */ /* 0x000fe20008000000 */
[----:B----4-:R-:W-:Y:S01]  /*1990*/  IMAD.MOV.U32 R0, RZ, RZ, RZ ;  /* 0x000000ffff007224 */ /* 0x010fe200078e00ff */
[----:B------:R4:W-:Y:S01]  /*19a0*/  STL [R1+0x70], RZ ;  /* 0x000070ff01007387 */ /* 0x0009e20000100800 */
[----:B------:R-:W-:Y:S02]  /*19b0*/  CS2R R2, SRZ ;  /* 0x0000000000027805 */ /* 0x000fe4000001ff00 */
[----:B---3--:R-:W-:Y:S02]  /*19c0*/  CS2R R4, SRZ ;  /* 0x0000000000047805 */ /* 0x008fe4000001ff00 */
[----:B--2---:R-:W-:Y:S01]  /*19d0*/  CS2R R6, SRZ ;  /* 0x0000000000067805 */ /* 0x004fe2000001ff00 */
[----:B------:R4:W-:Y:S01]  /*19e0*/  STL [R1+0x6c], RZ ;  /* 0x00006cff01007387 */ /* 0x0009e20000100800 */
[----:B------:R-:W-:-:S02]  /*19f0*/  CS2R R8, SRZ ;  /* 0x0000000000087805 */ /* 0x000fc4000001ff00 */
[----:B0-----:R-:W-:Y:S02]  /*1a00*/  CS2R R10, SRZ ;  /* 0x00000000000a7805 */ /* 0x001fe4000001ff00 */
[----:B------:R-:W-:Y:S01]  /*1a10*/  CS2R R12, SRZ ;  /* 0x00000000000c7805 */ /* 0x000fe2000001ff00 */
[----:B------:R4:W-:Y:S01]  /*1a20*/  STL [R1+0x68], RZ ;  /* 0x000068ff01007387 */ /* 0x0009e20000100800 */
[----:B------:R-:W-:Y:S02]  /*1a30*/  CS2R R14, SRZ ;  /* 0x00000000000e7805 */ /* 0x000fe4000001ff00 */
[----:B-1----:R-:W-:Y:S02]  /*1a40*/  CS2R R16, SRZ ;  /* 0x0000000000107805 */ /* 0x002fe4000001ff00 */
[----:B------:R-:W-:Y:S01]  /*1a50*/  CS2R R18, SRZ ;  /* 0x0000000000127805 */ /* 0x000fe2000001ff00 */
[----:B------:R4:W-:Y:S01]  /*1a60*/  STL [R1+0x64], RZ ;  /* 0x000064ff01007387 */ /* 0x0009e20000100800 */
[----:B------:R-:W-:-:S02]  /*1a70*/  CS2R R20, SRZ ;  /* 0x0000000000147805 */ /* 0x000fc4000001ff00 */
[----:B------:R-:W-:Y:S02]  /*1a80*/  CS2R R22, SRZ ;  /* 0x0000000000167805 */ /* 0x000fe4000001ff00 */
[----:B------:R-:W-:Y:S01]  /*1a90*/  CS2R R152, SRZ ;  /* 0x0000000000987805 */ /* 0x000fe2000001ff00 */
[----:B------:R4:W-:Y:S01]  /*1aa0*/  STL [R1+0x60], RZ ;  /* 0x000060ff01007387 */ /* 0x0009e20000100800 */
[----:B------:R-:W-:Y:S02]  /*1ab0*/  CS2R R154, SRZ ;  /* 0x00000000009a7805 */ /* 0x000fe4000001ff00 */
[----:B------:R-:W-:Y:S02]  /*1ac0*/  CS2R R156, SRZ ;  /* 0x00000000009c7805 */ /* 0x000fe4000001ff00 */
        /* <DEDUP_REMOVED lines=46> */
[----:B------:R-:W-:Y:S01]  /*1db0*/  IMAD.MOV.U32 R226, RZ, RZ, RZ ;  /* 0x000000ffffe27224 */ /* 0x000fe200078e00ff */
[----:B------:R-:W-:Y:S01]  /*1dc0*/  CS2R R24, SRZ ;  /* 0x0000000000187805 */ /* 0x000fe2000001ff00 */
[----:B------:R-:W-:Y:S01]  /*1dd0*/  IMAD.U32 R227, RZ, RZ, UR4 ;  /* 0x00000004ffe37e24 */ /* 0x000fe2000f8e00ff */
[----:B------:R4:W-:Y:S01]  /*1de0*/  STL [R1+0x2c], RZ ;  /* 0x00002cff01007387 */ /* 0x0009e20000100800 */
[----:B------:R-:W-:Y:S02]  /*1df0*/  CS2R R26, SRZ ;  /* 0x00000000001a7805 */ /* 0x000fe4000001ff00 */
[----:B------:R-:W-:-:S02]  /*1e00*/  CS2R R28, SRZ ;  /* 0x00000000001c7805 */ /* 0x000fc4000001ff00 */
[----:B------:R-:W-:Y:S01]  /*1e10*/  CS2R R30, SRZ ;  /* 0x00000000001e7805 */ /* 0x000fe2000001ff00 */
[----:B------:R4:W-:Y:S01]  /*1e20*/  STL [R1+0x28], RZ ;  /* 0x000028ff01007387 */ /* 0x0009e20000100800 */
[----:B------:R-:W-:Y:S02]  /*1e30*/  CS2R R32, SRZ ;  /* 0x0000000000207805 */ /* 0x000fe4000001ff00 */
[----:B------:R-:W-:Y:S02]  /*1e40*/  CS2R R34, SRZ ;  /* 0x0000000000227805 */ /* 0x000fe4000001ff00 */
[----:B------:R-:W-:Y:S01]  /*1e50*/  CS2R R36, SRZ ;  /* 0x0000000000247805 */ /* 0x000fe2000001ff00 */
        /* <DEDUP_REMOVED lines=36> */
[----:B------:R4:W-:Y:S01]  /*20a0*/  STL [R1], RZ ;  /* 0x000000ff01007387 */ /* 0x0009e20000100800 */
[----:B------:R-:W-:Y:S02]  /*20b0*/  CS2R R92, SRZ ;  /* 0x00000000005c7805 */ /* 0x000fe4000001ff00 */
[----:B------:R-:W-:Y:S02]  /*20c0*/  CS2R R94, SRZ ;  /* 0x00000000005e7805 */ /* 0x000fe4000001ff00 */
[----:B------:R-:W-:Y:S02]  /*20d0*/  CS2R R96, SRZ ;  /* 0x0000000000607805 */ /* 0x000fe4000001ff00 */
[----:B------:R-:W-:Y:S02]  /*20e0*/  CS2R R98, SRZ ;  /* 0x0000000000627805 */ /* 0x000fe4000001ff00 */
[----:B------:R-:W-:-:S02]  /*20f0*/  CS2R R100, SRZ ;  /* 0x0000000000647805 */ /* 0x000fc4000001ff00 */
[----:B------:R-:W-:Y:S02]  /*2100*/  CS2R R102, SRZ ;  /* 0x0000000000667805 */ /* 0x000fe4000001ff00 */
        /* <DEDUP_REMOVED lines=23> */
[----:B------:R-:W-:Y:S01]  /*2280*/  CS2R R150, SRZ ;  /* 0x0000000000967805 */ /* 0x000fe2000001ff00 */
[----:B----4-:R-:W-:Y:S06]  /*2290*/  @!P1 BRA `(.L_x_21) ;  /* 0x0000001000749947 */ /* 0x010fec0003800000 */
[----:B------:R-:W-:-:S06]  /*22a0*/  UISETP.NE.AND UP0, UPT, UR27, 0x3, UPT ;  /* 0x000000031b00788c */ /* 0x000fcc000bf05270 */
[----:B------:R-:W-:-:S13]  /*22b0*/  PLOP3.LUT P1, PT, PT, PT, UP0, 0x80, 0x0 ;  /* 0x000000000000781c */ /* 0x000fda0003f2f008 */
[----:B------:R-:W-:Y:S05]  /*22c0*/  @!P1 BRA `(.L_x_22) ;  /* 0x0000000000049947 */ /* 0x000fea0003800000 */
[----:B------:R-:W-:Y:S01]  /*22d0*/  BPT.TRAP 0x1 ;  /* 0x000000040000795c */ /* 0x000fe20000300000 */
.L_x_22:
[----:B------:R-:W-:Y:S01]  /*22e0*/  ULEA UR6, UR5, UR12, 0x3 ;  /* 0x0000000c05067291 */ /* 0x000fe2000f8e183f */
[----:B------:R-:W-:-:S05]  /*22f0*/  IMAD.U32 R0, RZ, RZ, UR4 ;  /* 0x00000004ff007e24 */ /* 0x000fca000f8e00ff */
[----:B------:R-:W-:-:S04]  /*2300*/  SHF.L.U32 R0, R0, 0x1f, RZ ;  /* 0x0000001f00007819 */ /* 0x000fc800000006ff */
[----:B------:R0:W1:Y:S01]  /*2310*/  SYNCS.PHASECHK.TRANS64.TRYWAIT P0, [UR6], R0 ;  /* 0x00000000ff0075a7 */ /* 0x0000620008000146 */
[----:B------:R-:W-:Y:S05]  /*2320*/  @!P1 BRA `(.L_x_23) ;  /* 0x0000000000049947 */ /* 0x000fea0003800000 */
[----:B------:R-:W-:Y:S01]  /*2330*/  BPT.TRAP 0x1 ;  /* 0x000000040000795c */ /* 0x000fe20000300000 */
.L_x_23:
[----:B-1----:R-:W-:Y:S05]  /*2340*/  @P0 BRA `(.L_x_24) ;  /* 0x0000000000080947 */ /* 0x002fea0003800000 */
[----:B------:R-:W1:Y:S02]  /*2350*/  SYNCS.PHASECHK.TRANS64.TRYWAIT P0, [UR6], R0 ;  /* 0x00000000ff0075a7 */ /* 0x000e640008000146 */
[----:B-1----:R-:W-:Y:S05]  /*2360*/  @!P0 BRA `(.L_x_25) ;  /* 0x000000e400588947 */ /* 0x002fea0003800000 */
.L_x_24:
[----:B------:R-:W-:Y:S01]  /*2370*/  UIADD3 UR6, UR12, 0x180, URZ ;  /* 0x000001800c067890 */ /* 0x000fe2000fffe03f */
[----:B------:R-:W-:Y:S01]  /*2380*/  WARPGROUP.ARRIVE ;  /* 0x00000000000079c5 */ /* 0x000fe20000000000 */
[----:B------:R-:W-:Y:S01]  /*2390*/  UIADD3 UR7, UR12, 0xb180, URZ ;  /* 0x0000b1800c077890 */ /* 0x000fe2000fffe03f */
[----:B------:R2:W-:Y:S01]  /*23a0*/  STL [R1+0x74], RZ ;  /* 0x000074ff01007387 */ /* 0x0005e20000100800 */
[----:B------:R-:W-:Y:S01]  /*23b0*/  USHF.R.U32.HI UR6, URZ, 0x4, UR6 ;  /* 0x000000043f067899 */ /* 0x000fe20008011606 */
[----:B01----:R-:W-:Y:S01]  /*23c0*/  IMAD.MOV.U32 R0, RZ, RZ, RZ ;  /* 0x000000ffff007224 */ /* 0x003fe200078e00ff */
[----:B------:R-:W-:Y:S01]  /*23d0*/  USHF.R.U32.HI UR7, URZ, 0x4, UR7 ;  /* 0x000000043f077899 */ /* 0x000fe20008011607 */
[----:B------:R2:W-:Y:S01]  /*23e0*/  STL [R1+0x70], RZ ;  /* 0x000070ff01007387 */ /* 0x0005e20000100800 */
[----:B------:R-:W-:Y:S01]  /*23f0*/  ULOP3.LUT UR6, UR6, 0x3fff, URZ, 0xc0, !UPT ;  /* 0x00003fff06067892 */ /* 0x000fe2000f8ec03f */
[----:B------:R-:W-:Y:S01]  /*2400*/  CS2R R2, SRZ ;  /* 0x0000000000027805 */ /* 0x000fe2000001ff00 */
[----:B------:R-:W-:Y:S01]  /*2410*/  ULOP3.LUT UR7, UR7, 0x3fff, URZ, 0xc0, !UPT ;  /* 0x00003fff07077892 */ /* 0x000fe2000f8ec03f */
[----:B------:R2:W-:Y:S01]  /*2420*/  STL [R1+0x6c], RZ ;  /* 0x00006cff01007387 */ /* 0x0005e20000100800 */
[----:B------:R-:W-:Y:S01]  /*2430*/  ULOP3.LUT UR6, UR6, 0x10000, URZ, 0xfc, !UPT ;  /* 0x0001000006067892 */ /* 0x000fe2000f8efc3f */
[----:B------:R-:W-:Y:S01]  /*2440*/  CS2R R4, SRZ ;  /* 0x0000000000047805 */ /* 0x000fe2000001ff00 */
[----:B------:R-:W-:Y:S01]  /*2450*/  ULOP3.LUT UR7, UR7, 0x10000, URZ, 0xfc, !UPT ;  /* 0x0001000007077892 */ /* 0x000fe2000f8efc3f */
[----:B------:R2:W-:Y:S01]  /*2460*/  STL [R1+0x68], RZ ;  /* 0x000068ff01007387 */ /* 0x0005e20000100800 */
[----:B------:R-:W-:Y:S01]  /*2470*/  ULEA UR8, UR5, UR6, 0x8 ;  /* 0x0000000605087291 */ /* 0x000fe2000f8e403f */
[----:B------:R-:W-:Y:S01]  /*2480*/  CS2R R6, SRZ ;  /* 0x0000000000067805 */ /* 0x000fe2000001ff00 */
[----:B------:R-:W-:Y:S01]  /*2490*/  ULEA UR10, UR5, UR7, 0xa ;  /* 0x00000007050a7291 */ /* 0x000fe2000f8e503f */
[----:B------:R2:W-:Y:S01]  /*24a0*/  STL [R1+0x64], RZ ;  /* 0x000064ff01007387 */ /* 0x0005e20000100800 */
[----:B------:R-:W-:Y:S01]  /*24b0*/  UMOV UR9, 0x80000020 ;  /* 0x8000002000097882 */ /* 0x000fe20000000000 */
[----:B------:R-:W-:Y:S01]  /*24c0*/  UMOV UR11, 0x80000020 ;  /* 0x80000020000b7882 */ /* 0x000fe20000000000 */
[----:B------:R-:W-:Y:S01]  /*24d0*/  ULDC UR7, c[0x0][0x50c] ;  /* 0x0001430000077ab9 */ /* 0x000fe20000000800 */
[----:B------:R2:W-:Y:S01]  /*24e0*/  STL [R1+0x60], RZ ;  /* 0x000060ff01007387 */ /* 0x0005e20000100800 */
[----:B------:R-:W-:Y:S01]  /*24f0*/  UISETP.NE.AND UP0, UPT, UR7, 0x2, UPT ;  /* 0x000000020700788c */ /* 0x000fe2000bf05270 */
[----:B------:R-:W-:Y:S01]  /*2500*/  CS2R R8, SRZ ;  /* 0x0000000000087805 */ /* 0x000fe2000001ff00 */
[----:B------:R-:W-:Y:S01]  /*2510*/  UMOV UR6, 0x2 ;  /* 0x0000000200067882 */ /* 0x000fe20000000000 */
[----:B------:R-:W-:Y:S01]  /*2520*/  QGMMA.64x256x32.F32.E4M3.E4M3 R24, gdesc[UR8], RZ, !UPT ;  /* 0x03e00000081879f3 */ /* 0x000fe2000c7008ff */
[----:B------:R2:W-:Y:S01]  /*2530*/  STL [R1+0x5c], RZ ;  /* 0x00005cff01007387 */ /* 0x0005e20000100800 */
[----:B------:R-:W-:Y:S01]  /*2540*/  USEL UR7, URZ, 0x1, UP0 ;  /* 0x000000013f077887 */ /* 0x000fe20008000000 */
[----:B------:R-:W-:Y:S01]  /*2550*/  CS2R R10, SRZ ;  /* 0x00000000000a7805 */ /* 0x000fe2000001ff00 */
[----:B------:R-:W-:Y:S01]  /*2560*/  UIADD3 UR8, UR8, 0x2, URZ ;  /* 0x0000000208087890 */ /* 0x000fe2000fffe03f */
[----:B------:R2:W-:Y:S01]  /*2570*/  STL [R1+0x58], RZ ;  /* 0x000058ff01007387 */ /* 0x0005e20000100800 */
[----:B------:R-:W-:Y:S01]  /*2580*/  UIADD3 UR10, UR10, 0x2, URZ ;  /* 0x000000020a0a7890 */ /* 0x000fe2000fffe03f */
[----:B------:R-:W-:-:S02]  /*2590*/  CS2R R12, SRZ ;  /* 0x00000000000c7805 */ /* 0x000fc4000001ff00 */
[----:B------:R-:W-:Y:S01]  /*25a0*/  ISETP.NE.AND P0, PT, RZ, UR7, PT ;  /* 0x00000007ff007c0c */ /* 0x000fe2000bf05270 */
[----:B------:R2:W-:Y:S01]  /*25b0*/  STL [R1+0x54], RZ ;  /* 0x000054ff01007387 */ /* 0x0005e20000100800 */
[----:B------:R-:W-:Y:S01]  /*25c0*/  UMOV UR9, 0x80000020 ;  /* 0x8000002000097882 */ /* 0x000fe20000000000 */
[----:B------:R-:W-:Y:S01]  /*25d0*/  UMOV UR11, 0x80000020 ;  /* 0x80000020000b7882 */ /* 0x000fe20000000000 */
        /* <DEDUP_REMOVED lines=55> */
[----:B------:R-:W-:Y:S01]  /*2950*/  CS2R R224, SRZ ;  /* 0x0000000000e07805 */ /* 0x000fe2000001ff00 */
[----:B------:R-:W-:Y:S01]  /*2960*/  IMAD.MOV.U32 R226, RZ, RZ, RZ ;  /* 0x000000ffffe27224 */ /* 0x000fe200078e00ff */
[----:B------:R2:W-:Y:S04]  /*2970*/  STL [R1+0x18], RZ ;  /* 0x000018ff01007387 */ /* 0x0005e80000100800 */
[----:B------:R2:W-:Y:S04]  /*2980*/  STL [R1+0x14], RZ ;  /* 0x000014ff01007387 */ /* 0x0005e80000100800 */
[----:B------:R2:W-:Y:S04]  /*2990*/  STL [R1+0x10], RZ ;  /* 0x000010ff01007387 */ /* 0x0005e80000100800 */
[----:B------:R2:W-:Y:S04]  /*29a0*/  STL [R1+0xc], RZ ;  /* 0x00000cff01007387 */ /* 0x0005e80000100800 */
[----:B------:R2:W-:Y:S04]  /*29b0*/  STL [R1+0x8], RZ ;  /* 0x000008ff01007387 */ /* 0x0005e80000100800 */
[----:B------:R2:W-:Y:S04]  /*29c0*/  STL [R1+0x4], RZ ;  /* 0x000004ff01007387 */ /* 0x0005e80000100800 */
[----:B------:R2:W-:Y:S01]  /*29d0*/  STL [R1], RZ ;  /* 0x000000ff01007387 */ /* 0x0005e20000100800 */
[----:B------:R-:W-:Y:S01]  /*29e0*/  QGMMA.64x256x32.F32.E4M3.E4M3 R24, gdesc[UR8], R24, gsb0 ;  /* 0x03e00000081879f3 */ /* 0x000fe20008000818 */
[----:B------:R-:W-:Y:S05]  /*29f0*/  @!P0 BRA `(.L_x_26) ;  /* 0x0000000800808947 */ /* 0x000fea0003800000 */
[----:B------:R-:W-:Y:S02]  /*2a00*/  WARPGROUP.DEPBAR.LE gsb0, 0x0 ;  /* 0x00008000000079c5 */ /* 0x000fe40000010000 */
[----:B------:R-:W-:-:S01]  /*2a10*/  FADD R227, RZ, R122 ;  /* 0x0000007affe37221 */ /* 0x000fc20000000000 */
[----:B------:R-:W-:Y:S01]  /*2a20*/  FADD R226, RZ, R24 ;  /* 0x00000018ffe27221 */ /* 0x000fe20000000000 */
[----:B------:R-:W-:-:S01]  /*2a30*/  FADD R225, RZ, R25 ;  /* 0x00000019ffe17221 */ /* 0x000fc20000000000 */
[----:B------:R-:W-:Y:S01]  /*2a40*/  FADD R224, RZ, R26 ;  /* 0x0000001affe07221 */ /* 0x000fe20000000000 */
[----:B------:R-:W-:-:S01]  /*2a50*/  FADD R223, RZ, R27 ;  /* 0x0000001bffdf7221 */ /* 0x000fc20000000000 */
[----:B------:R0:W-:Y:S01]  /*2a60*/  STL [R1], R227 ;  /* 0x000000e301007387 */ /* 0x0001e20000100800 */
[----:B------:R-:W-:-:S01]  /*2a70*/  FADD R222, RZ, R28 ;  /* 0x0000001cffde7221 */ /* 0x000fc20000000000 */
[----:B------:R-:W-:Y:S01]  /*2a80*/  FADD R221, RZ, R29 ;  /* 0x0000001dffdd7221 */ /* 0x000fe20000000000 */
[----:B------:R-:W-:-:S01]  /*2a90*/  FADD R220, RZ, R30 ;  /* 0x0000001effdc7221 */ /* 0x000fc20000000000 */
[----:B------:R-:W-:Y:S01]  /*2aa0*/  FADD R219, RZ, R31 ;  /* 0x0000001fffdb7221 */ /* 0x000fe20000000000 */
[----:B------:R-:W-:-:S01]  /*2ab0*/  FADD R218, RZ, R32 ;  /* 0x00000020ffda7221 */ /* 0x000fc20000000000 */
[----:B------:R-:W-:Y:S01]  /*2ac0*/  FADD R217, RZ, R33 ;  /* 0x00000021ffd97221 */ /* 0x000fe20000000000 */
[----:B------:R-:W-:-:S01]  /*2ad0*/  FADD R216, RZ, R34 ;  /* 0x00000022ffd87221 */ /* 0x000fc20000000000 */
[----:B------:R-:W-:Y:S01]  /*2ae0*/  FADD R215, RZ, R35 ;  /* 0x00000023ffd77221 */ /* 0x000fe20000000000 */
[----:B------:R-:W-:-:S01]  /*2af0*/  FADD R214, RZ, R36 ;  /* 0x00000024ffd67221 */ /* 0x000fc20000000000 */
[----:B0-----:R-:W-:Y:S01]  /*2b00*/  FADD R227, RZ, R123 ;  /* 0x0000007bffe37221 */ /* 0x001fe20000000000 */
[----:B------:R-:W-:-:S01]  /*2b10*/  FADD R213, RZ, R37 ;  /* 0x00000025ffd57221 */ /* 0x000fc20000000000 */
[----:B------:R-:W-:Y:S01]  /*2b20*/  FADD R212, RZ, R38 ;  /* 0x00000026ffd47221 */ /* 0x000fe20000000000 */
[----:B------:R-:W-:-:S01]  /*2b30*/  FADD R211, RZ, R39 ;  /* 0x00000027ffd37221 */ /* 0x000fc20000000000 */
[----:B------:R-:W-:Y:S01]  /*2b40*/  FADD R210, RZ, R40 ;  /* 0x00000028ffd27221 */ /* 0x000fe20000000000 */
[----:B------:R0:W-:Y:S01]  /*2b50*/  STL [R1+0x4], R227 ;  /* 0x000004e301007387 */ /* 0x0001e20000100800 */
        /* <DEDUP_REMOVED lines=93> */
[----:B------:R-:W-:Y:S01]  /*3130*/  UMOV UR6, URZ ;  /* 0x0000003f00067c82 */ /* 0x000fe20008000000 */
[----:B0-----:R-:W-:-:S05]  /*3140*/  FADD R227, RZ, R130 ;  /* 0x00000082ffe37221 */ /* 0x001fca0000000000 */
[----:B------:R0:W-:Y:S02]  /*3150*/  STL [R1+0x20], R227 ;  /* 0x000020e301007387 */ /* 0x0001e40000100800 */
        /* <DEDUP_REMOVED lines=42> */
.L_x_26:
[----:B------:R-:W-:-:S04]  /*3400*/  UIADD3 UR19, UR5, 0x1, URZ ;  /* 0x0000000105137890 */ /* 0x000fc8000fffe03f */
[----:B------:R-:W-:-:S04]  /*3410*/  UISETP.NE.AND UP0, UPT, UR19, 0xb, UPT ;  /* 0x0000000b1300788c */ /* 0x000fc8000bf05270 */
[----:B------:R-:W-:Y:S02]  /*3420*/  USEL UR8, URZ, 0x1, UP0 ;  /* 0x000000013f087887 */ /* 0x000fe40008000000 */
[----:B------:R-:W-:Y:S02]  /*3430*/  USEL UR19, UR19, URZ, UP0 ;  /* 0x0000003f13137287 */ /* 0x000fe40008000000 */
[----:B------:R-:W-:-:S06]  /*3440*/  ULOP3.LUT UR8, UR4, UR8, URZ, 0x3c, !UPT ;  /* 0x0000000804087292 */ /* 0x000fcc000f8e3c3f */
[----:B0-----:R-:W-:Y:S01]  /*3450*/  IMAD.U32 R227, RZ, RZ, UR8 ;  /* 0x00000008ffe37e24 */ /* 0x001fe2000f8e00ff */
[----:B------:R-:W-:-:S06]  /*3460*/  UMOV UR8, 0x1 ;  /* 0x0000000100087882 */ /* 0x000fcc0000000000 */
.L_x_21:
[----:B------:R-:W-:-:S06]  /*3470*/  UISETP.GE.AND UP0, UPT, UR16, 0x1, UPT ;  /* 0x000000011000788c */ /* 0x000fcc000bf06270 */
[----:B------:R-:W-:-:S13]  /*3480*/  PLOP3.LUT P0, PT, PT, PT, UP0, 0x80, 0x0 ;  /* 0x000000000000781c */ /* 0x000fda0003f0f008 */
[----:B------:R-:W-:Y:S05]  /*3490*/  @!P0 BRA `(.L_x_27) ;  /* 0x0000001000a48947 */ /* 0x000fea0003800000 */
[----:B------:R-:W-:Y:S01]  /*34a0*/  IMAD.U32 R228, RZ, RZ, UR16 ;  /* 0x00000010ffe47e24 */ /* 0x000fe2000f8e00ff */
[----:B------:R-:W-:Y:S01]  /*34b0*/  UMOV UR26, UR5 ;  /* 0x00000005001a7c82 */ /* 0x000fe20008000000 */
[----:B------:R-:W-:-:S05]  /*34c0*/  ULDC UR32, c[0x0][0x50c] ;  /* 0x0001430000207ab9 */ /* 0x000fca0000000800 */
.L_x_35:
[----:B------:R-:W-:-:S06]  /*34d0*/  UISETP.NE.AND UP0, UPT, UR27, 0x3, UPT ;  /* 0x000000031b00788c */ /* 0x000fcc000bf05270 */
[----:B------:R-:W-:-:S13]  /*34e0*/  PLOP3.LUT P1, PT, PT, PT, UP0, 0x80, 0x0 ;  /* 0x000000000000781c */ /* 0x000fda0003f2f008 */
[----:B-1---5:R-:W-:Y:S05]  /*34f0*/  @!P1 BRA `(.L_x_28) ;  /* 0x0000000000049947 */ /* 0x022fea0003800000 */
[----:B------:R-:W-:Y:S01]  /*3500*/  BPT.TRAP 0x1 ;  /* 0x000000040000795c */ /* 0x000fe20000300000 */
.L_x_28:
[----:B------:R-:W-:Y:S01]  /*3510*/  ULEA UR9, UR19, UR12, 0x3 ;  /* 0x0000000c13097291 */ /* 0x000fe2000f8e183f */
[----:B------:R-:W-:-:S08]  /*3520*/  SHF.L.U32 R229, R227, 0x1f, RZ ;  /* 0x0000001fe3e57819 */ /* 0x000fd000000006ff */
[----:B------:R0:W1:Y:S01]  /*3530*/  SYNCS.PHASECHK.TRANS64.TRYWAIT P0, [UR9], R229 ;  /* 0x000000e5ff0075a7 */ /* 0x0000620008000149 */
[----:B------:R-:W-:Y:S05]  /*3540*/  @!P1 BRA `(.L_x_29) ;  /* 0x0000000000049947 */ /* 0x000fea0003800000 */
[----:B------:R-:W-:Y:S01]  /*3550*/  BPT.TRAP 0x1 ;  /* 0x000000040000795c */ /* 0x000fe20000300000 */
.L_x_29:
[----:B-1----:R-:W-:Y:S05]  /*3560*/  @P0 BRA `(.L_x_30) ;  /* 0x0000000000080947 */ /* 0x002fea0003800000 */
[----:B------:R-:W1:Y:S02]  /*3570*/  SYNCS.PHASECHK.TRANS64.TRYWAIT P0, [UR9], R229 ;  /* 0x000000e5ff0075a7 */ /* 0x000e640008000149 */
[----:B-1----:R-:W-:Y:S05]  /*3580*/  @!P0 BRA `(.L_x_31) ;  /* 0x000000d000e88947 */ /* 0x002fea0003800000 */
.L_x_30:
[----:B------:R-:W-:Y:S01]  /*3590*/  UIADD3 UR9, UR12, 0x180, URZ ;  /* 0x000001800c097890 */ /* 0x000fe2000fffe03f */
[----:B------:R-:W-:Y:S01]  /*35a0*/  WARPGROUP.ARRIVE ;  /* 0x00000000000079c5 */ /* 0x000fe20000000000 */
[----:B------:R-:W-:Y:S02]  /*35b0*/  UIADD3 UR10, UR12, 0xb180, URZ ;  /* 0x0000b1800c0a7890 */ /* 0x000fe4000fffe03f */
[----:B------:R-:W-:Y:S02]  /*35c0*/  UISETP.NE.AND UP0, UPT, UR7, URZ, UPT ;  /* 0x0000003f0700728c */ /* 0x000fe4000bf05270 */
[----:B------:R-:W-:Y:S02]  /*35d0*/  USHF.R.U32.HI UR9, URZ, 0x4, UR9 ;  /* 0x000000043f097899 */ /* 0x000fe40008011609 */
[----:B------:R-:W-:Y:S02]  /*35e0*/  USHF.R.U32.HI UR10, URZ, 0x4, UR10 ;  /* 0x000000043f0a7899 */ /* 0x000fe4000801160a */
[----:B------:R-:W-:-:S02]  /*35f0*/  USEL UR8, UR8, URZ, !UP0 ;  /* 0x0000003f08087287 */ /* 0x000fc4000c000000 */
[----:B------:R-:W-:Y:S02]  /*3600*/  ULOP3.LUT UR9, UR9, 0x3fff, URZ, 0xc0, !UPT ;  /* 0x00003fff09097892 */ /* 0x000fe4000f8ec03f */
[----:B------:R-:W-:Y:S02]  /*3610*/  ULOP3.LUT UR10, UR10, 0x3fff, URZ, 0xc0, !UPT ;  /* 0x00003fff0a0a7892 */ /* 0x000fe4000f8ec03f */
[----:B------:R-:W-:Y:S02]  /*3620*/  UISETP.NE.U32.AND UP0, UPT, UR8, URZ, UPT ;  /* 0x0000003f0800728c */ /* 0x000fe4000bf05070 */
[----:B------:R-:W-:Y:S02]  /*3630*/  ULOP3.LUT UR8, UR9, 0x10000, URZ, 0xfc, !UPT ;  /* 0x0001000009087892 */ /* 0x000fe4000f8efc3f */
[----:B------:R-:W-:Y:S02]  /*3640*/  ULOP3.LUT UR10, UR10, 0x10000, URZ, 0xfc, !UPT ;  /* 0x000100000a0a7892 */ /* 0x000fe4000f8efc3f */
[----:B------:R-:W-:-:S02]  /*3650*/  ULEA UR8, UR19, UR8, 0x8 ;  /* 0x0000000813087291 */ /* 0x000fc4000f8e403f */
[----:B------:R-:W-:Y:S01]  /*3660*/  ULEA UR10, UR19, UR10, 0xa ;  /* 0x0000000a130a7291 */ /* 0x000fe2000f8e503f */
[----:B------:R-:W-:Y:S01]  /*3670*/  UMOV UR9, 0x80000020 ;  /* 0x8000002000097882 */ /* 0x000fe20000000000 */
[----:B------:R-:W-:Y:S01]  /*3680*/  UMOV UR11, 0x80000020 ;  /* 0x80000020000b7882 */ /* 0x000fe20000000000 */
[----:B------:R-:W-:-:S06]  /*3690*/  UIADD3 UR6, UR6, 0x2, URZ ;  /* 0x0000000206067890 */ /* 0x000fcc000fffe03f */
[----:B------:R-:W-:Y:S01]  /*36a0*/  QGMMA.64x256x32.F32.E4M3.E4M3 R24, gdesc[UR8], R24, UP0 ;  /* 0x03e00000081879f3 */ /* 0x000fe2000bf00818 */
[----:B------:R-:W-:Y:S02]  /*36b0*/  UIADD3 UR8, UR8, 0x2, URZ ;  /* 0x0000000208087890 */ /* 0x000fe4000fffe03f */
[----:B------:R-:W-:Y:S01]  /*36c0*/  UIADD3 UR10, UR10, 0x2, URZ ;  /* 0x000000020a0a7890 */ /* 0x000fe2000fffe03f */
[----:B------:R-:W-:Y:S01]  /*36d0*/  UMOV UR9, 0x80000020 ;  /* 0x8000002000097882 */ /* 0x000fe20000000000 */
[----:B------:R-:W-:Y:S01]  /*36e0*/  UMOV UR11, 0x80000020 ;  /* 0x80000020000b7882 */ /* 0x000fe20000000000 */
[----:B------:R-:W-:-:S04]  /*36f0*/  UISETP.NE.AND UP0, UPT, UR6, UR32, UPT ;  /* 0x000000200600728c */ /* 0x000fc8000bf05270 */
[----:B------:R-:W-:-:S06]  /*3700*/  USEL UR7, URZ, 0x1, UP0 ;  /* 0x000000013f077887 */ /* 0x000fcc0008000000 */
[----:B------:R-:W-:-:S12]  /*3710*/  ISETP.NE.AND P0, PT, RZ, UR7, PT ;  /* 0x00000007ff007c0c */ /* 0x000fd8000bf05270 */
[----:B------:R-:W-:Y:S03]  /*3720*/  QGMMA.64x256x32.F32.E4M3.E4M3 R24, gdesc[UR8], R24, gsb0 ;  /* 0x03e00000081879f3 */ /* 0x000fe60008000818 */
[----:B------:R-:W-:Y:S02]  /*3730*/  WARPGROUP.DEPBAR.LE gsb0, 0x1 ;  /* 0x00008000000079c5 */ /* 0x000fe40000010100 */
[----:B------:R-:W-:Y:S05]  /*3740*/  @!P0 BRA `(.L_x_32) ;  /* 0x0000000c00808947 */ /* 0x000fea0003800000 */
[----:B------:R-:W-:Y:S02]  /*3750*/  WARPGROUP.DEPBAR.LE gsb0, 0x0 ;  /* 0x00008000000079c5 */ /* 0x000fe40000010000 */
[----:B------:R-:W-:-:S01]  /*3760*/  FADD R226, R24, R226 ;  /* 0x000000e218e27221 */ /* 0x000fc20000000000 */
[----:B------:R-:W-:Y:S01]  /*3770*/  FADD R225, R25, R225 ;  /* 0x000000e119e17221 */ /* 0x000fe20000000000 */
[----:B------:R1:W-:Y:S01]  /*3780*/  STL [R1+0xa4], R227 ;  /* 0x0000a4e301007387 */ /* 0x0003e20000100800 */
[----:B------:R-:W-:-:S01]  /*3790*/  FADD R224, R26, R224 ;  /* 0x000000e01ae07221 */ /* 0x000fc20000000000 */
[----:B------:R-:W-:Y:S01]  /*37a0*/  FADD R223, R27, R223 ;  /* 0x000000df1bdf7221 */ /* 0x000fe20000000000 */
[----:B------:R-:W-:-:S01]  /*37b0*/  FADD R222, R28, R222 ;  /* 0x000000de1cde7221 */ /* 0x000fc20000000000 */
[----:B------:R-:W-:Y:S01]  /*37c0*/  FADD R221, R29, R221 ;  /* 0x000000dd1ddd7221 */ /* 0x000fe20000000000 */
[----:B-1----:R-:W3:Y:S04]  /*37d0*/  LDL.LU R227, [R1+0x30] ;  /* 0x0000300001e37983 */ /* 0x002ee80000300800 */
[----:B------:R1:W-:Y:S01]  /*37e0*/  STL [R1+0xa8], R226 ;  /* 0x0000a8e201007387 */ /* 0x0003e20000100800 */
[----:B------:R-:W-:-:S01]  /*37f0*/  FADD R220, R30, R220 ;  /* 0x000000dc1edc7221 */ /* 0x000fc20000000000 */
[----:B------:R-:W-:-:S02]  /*3800*/  FADD R219, R31, R219 ;  /* 0x000000db1fdb7221 */ /* 0x000fc40000000000 */
[----:B-1----:R-:W4:Y:S04]  /*3810*/  LDL.LU R226, [R1+0x2c] ;  /* 0x00002c0001e27983 */ /* 0x002f280000300800 */
[----:B------:R1:W-:Y:S01]  /*3820*/  STL [R1+0xac], R225 ;  /* 0x0000ace101007387 */ /* 0x0003e20000100800 */
[----:B------:R-:W-:-:S03]  /*3830*/  FADD R218, R32, R218 ;  /* 0x000000da20da7221 */ /* 0x000fc60000000000 */
[----:B-1----:R-:W2:Y:S04]  /*3840*/  LDL.LU R225, [R1+0x28] ;  /* 0x0000280001e17983 */ /* 0x002ea80000300800 */
        /* <DEDUP_REMOVED lines=9> */
[----:B------:R1:W-:Y:S04]  /*38e0*/  STL [R1+0xbc], R221 ;  /* 0x0000bcdd01007387 */ /* 0x0003e80000100800 */
        /* <DEDUP_REMOVED lines=12> */
[----:B-1----:R-:W2:Y:S01]  /*39b0*/  LDL.LU R215, [R1] ;  /* 0x0000000001d77983 */ /* 0x002ea20000300800 */
[----:B------:R-:W-:-:S01]  /*39c0*/  FADD R214, R36, R214 ;  /* 0x000000d624d67221 */ /* 0x000fc20000000000 */
[----:B------:R-:W-:Y:S01]  /*39d0*/  FADD R213, R37, R213 ;  /* 0x000000d525d57221 */ /* 0x000fe20000000000 */
[----:B------:R-:W-:-:S01]  /*39e0*/  FADD R212, R38, R212 ;  /* 0x000000d426d47221 */ /* 0x000fc20000000000 */
[----:B------:R-:W-:Y:S01]  /*39f0*/  FADD R211, R39, R211 ;  /* 0x000000d327d37221 */ /* 0x000fe20000000000 */
[----:B------:R-:W-:-:S01]  /*3a00*/  FADD R210, R40, R210 ;  /* 0x000000d228d27221 */ /* 0x000fc20000000000 */
[----:B------:R-:W-:Y:S01]  /*3a10*/  STL [R1+0xd8], R214 ;  /* 0x0000d8d601007387 */ /* 0x000fe20000100800 */
        /* <DEDUP_REMOVED lines=11> */
[----:B------:R1:W-:Y:S01]  /*3ad0*/  STL [R1+0xe4], R211 ;  /* 0x0000e4d301007387 */ /* 0x0003e20000100800 */
[----:B------:R-:W-:-:S01]  /*3ae0*/  FADD R200, R50, R200 ;  /* 0x000000c832c87221 */ /* 0x000fc20000000000 */
[----:B------:R-:W-:Y:S01]  /*3af0*/  FADD R199, R51, R199 ;  /* 0x000000c733c77221 */ /* 0x000fe20000000000 */
        /* <DEDUP_REMOVED lines=69> */
[----:B-----5:R-:W-:Y:S01]  /*3f50*/  FADD R0, R121, R0 ;  /* 0x0000000079007221 */ /* 0x020fe20000000000 */
[----:B---3--:R-:W-:-:S01]  /*3f60*/  FADD R227, R134, R227 ;  /* 0x000000e386e37221 */ /* 0x008fc20000000000 */
[----:B----4-:R-:W-:Y:S01]  /*3f70*/  FADD R226, R133, R226 ;  /* 0x000000e285e27221 */ /* 0x010fe20000000000 */
[----:B--2---:R-:W-:-:S01]  /*3f80*/  FADD R225, R132, R225 ;  /* 0x000000e184e17221 */ /* 0x004fc20000000000 */
        /* <DEDUP_REMOVED lines=9> */
[----:B------:R-:W-:-:S05]  /*4020*/  FADD R215, R122, R215 ;  /* 0x000000d77ad77221 */ /* 0x000fca0000000000 */
[----:B------:R2:W-:Y:S04]  /*4030*/  STL [R1], R215 ;  /* 0x000000d701007387 */ /* 0x0005e80000100800 */
[----:B------:R3:W-:Y:S04]  /*4040*/  STL [R1+0x4], R216 ;  /* 0x000004d801007387 */ /* 0x0007e80000100800 */
        /* <DEDUP_REMOVED lines=8> */
[----:B-1----:R-:W4:Y:S04]  /*40d0*/  LDL.LU R211, [R1+0x34] ;  /* 0x0000340001d37983 */ /* 0x002f280000300800 */
[----:B------:R1:W-:Y:S04]  /*40e0*/  STL [R1+0x28], R225 ;  /* 0x000028e101007387 */ /* 0x0003e80000100800 */
[----:B------:R-:W4:Y:S04]  /*40f0*/  LDL.LU R212, [R1+0x38] ;  /* 0x0000380001d47983 */ /* 0x000f280000300800 */
[----:B------:R1:W-:Y:S04]  /*4100*/  STL [R1+0x2c], R226 ;  /* 0x00002ce201007387 */ /* 0x0003e80000100800 */
[----:B------:R-:W4:Y:S04]  /*4110*/  LDL.LU R213, [R1+0x3c] ;  /* 0x00003c0001d57983 */ /* 0x000f280000300800 */
[----:B------:R1:W-:Y:S04]  /*4120*/  STL [R1+0x30], R227 ;  /* 0x000030e301007387 */ /* 0x0003e80000100800 */
[----:B------:R-:W4:Y:S04]  /*4130*/  LDL.LU R214, [R1+0x40] ;  /* 0x0000400001d67983 */ /* 0x000f280000300800 */
[----:B--2---:R-:W2:Y:S04]  /*4140*/  LDL.LU R215, [R1+0x44] ;  /* 0x0000440001d77983 */ /* 0x004ea80000300800 */
[----:B---3--:R-:W3:Y:S04]  /*4150*/  LDL.LU R216, [R1+0x48] ;  /* 0x0000480001d87983 */ /* 0x008ee80000300800 */
[----:B----4-:R-:W4:Y:S04]  /*4160*/  LDL.LU R217, [R1+0x4c] ;  /* 0x00004c0001d97983 */ /* 0x010f280000300800 */
[----:B0-----:R-:W4:Y:S04]  /*4170*/  LDL.LU R218, [R1+0x50] ;  /* 0x0000500001da7983 */ /* 0x001f280000300800 */
[----:B------:R-:W4:Y:S04]  /*4180*/  LDL.LU R219, [R1+0x54] ;  /* 0x0000540001db7983 */ /* 0x000f280000300800 */
[----:B------:R-:W4:Y:S04]  /*4190*/  LDL.LU R220, [R1+0x58] ;  /* 0x0000580001dc7983 */ /* 0x000f280000300800 */
[----:B------:R-:W4:Y:S04]  /*41a0*/  LDL.LU R221, [R1+0x5c] ;  /* 0x00005c0001dd7983 */ /* 0x000f280000300800 */
[----:B------:R-:W4:Y:S04]  /*41b0*/  LDL.LU R222, [R1+0x60] ;  /* 0x0000600001de7983 */ /* 0x000f280000300800 */
[----:B------:R-:W4:Y:S04]  /*41c0*/  LDL.LU R223, [R1+0x64] ;  /* 0x0000640001df7983 */ /* 0x000f280000300800 */
[----:B------:R-:W4:Y:S04]  /*41d0*/  LDL.LU R224, [R1+0x68] ;  /* 0x0000680001e07983 */ /* 0x000f280000300800 */
[----:B-1----:R-:W4:Y:S04]  /*41e0*/  LDL.LU R225, [R1+0x6c] ;  /* 0x00006c0001e17983 */ /* 0x002f280000300800 */
[----:B------:R-:W4:Y:S04]  /*41f0*/  LDL.LU R226, [R1+0x70] ;  /* 0x0000700001e27983 */ /* 0x000f280000300800 */
[----:B------:R-:W4:Y:S01]  /*4200*/  LDL.LU R227, [R1+0x74] ;  /* 0x0000740001e37983 */ /* 0x000f220000300800 */
[----:B------:R-:W-:-:S05]  /*4210*/  FADD R211, R135, R211 ;  /* 0x000000d387d37221 */ /* 0x000fca0000000000 */
[----:B------:R0:W-:Y:S01]  /*4220*/  STL [R1+0x34], R211 ;  /* 0x000034d301007387 */ /* 0x0001e20000100800 */
[----:B------:R-:W-:-:S03]  /*4230*/  FADD R212, R136, R212 ;  /* 0x000000d488d47221 */ /* 0x000fc60000000000 */
[----:B0-----:R1:W5:Y:S01]  /*4240*/  LDL.LU R211, [R1+0xe4] ;  /* 0x0000e40001d37983 */ /* 0x0013620000300800 */
[----:B------:R-:W-:-:S03]  /*4250*/  FADD R213, R137, R213 ;  /* 0x000000d589d57221 */ /* 0x000fc60000000000 */
[----:B------:R0:W-:Y:S01]  /*4260*/  STL [R1+0x38], R212 ;  /* 0x000038d401007387 */ /* 0x0001e20000100800 */
[----:B------:R-:W-:-:S01]  /*4270*/  FADD R214, R138, R214 ;  /* 0x000000d68ad67221 */ /* 0x000fc20000000000 */
[----:B--2---:R-:W-:Y:S02]  /*4280*/  FADD R215, R139, R215 ;  /* 0x000000d78bd77221 */ /* 0x004fe40000000000 */
[----:B0-----:R1:W5:Y:S01]  /*4290*/  LDL.LU R212, [R1+0xe0] ;  /* 0x0000e00001d47983 */ /* 0x0013620000300800 */
[----:B---3--:R-:W-:-:S03]  /*42a0*/  FADD R216, R140, R216 ;  /* 0x000000d88cd87221 */ /* 0x008fc60000000000 */
[----:B------:R0:W-:Y:S01]  /*42b0*/  STL [R1+0x3c], R213 ;  /* 0x00003cd501007387 */ /* 0x0001e20000100800 */
[----:B----4-:R-:W-:-:S03]  /*42c0*/  FADD R217, R141, R217 ;  /* 0x000000d98dd97221 */ /* 0x010fc60000000000 */
[----:B0-----:R1:W5:Y:S01]  /*42d0*/  LDL.LU R213, [R1+0xdc] ;  /* 0x0000dc0001d57983 */ /* 0x0013620000300800 */
[----:B------:R-:W-:-:S03]  /*42e0*/  FADD R218, R142, R218 ;  /* 0x000000da8eda7221 */ /* 0x000fc60000000000 */
[----:B------:R0:W-:Y:S01]  /*42f0*/  STL [R1+0x40], R214 ;  /* 0x000040d601007387 */ /* 0x0001e20000100800 */
[----:B------:R-:W-:-:S01]  /*4300*/  FADD R219, R143, R219 ;  /* 0x000000db8fdb7221 */ /* 0x000fc20000000000 */
[----:B------:R-:W-:Y:S02]  /*4310*/  FADD R220, R144, R220 ;  /* 0x000000dc90dc7221 */ /* 0x000fe40000000000 */
[----:B0-----:R1:W5:Y:S04]  /*4320*/  LDL.LU R214, [R1+0xd8] ;  /* 0x0000d80001d67983 */ /* 0x0013680000300800 */
[----:B------:R0:W-:Y:S01]  /*4330*/  STL [R1+0x44], R215 ;  /* 0x000044d701007387 */ /* 0x0001e20000100800 */
[----:B------:R-:W-:-:S01]  /*4340*/  FADD R221, R145, R221 ;  /* 0x000000dd91dd7221 */ /* 0x000fc20000000000 */
[----:B------:R-:W-:-:S02]  /*4350*/  FADD R222, R146, R222 ;  /* 0x000000de92de7221 */ /* 0x000fc40000000000 */
[----:B0-----:R1:W5:Y:S04]  /*4360*/  LDL.LU R215, [R1+0xd4] ;  /* 0x0000d40001d77983 */ /* 0x0013680000300800 */
[----:B------:R0:W-:Y:S01]  /*4370*/  STL [R1+0x48], R216 ;  /* 0x000048d801007387 */ /* 0x0001e20000100800 */
[----:B------:R-:W-:-:S03]  /*4380*/  FADD R223, R147, R223 ;  /* 0x000000df93df7221 */ /* 0x000fc60000000000 */
        /* <DEDUP_REMOVED lines=13> */
[----:B------:R0:W-:Y:S04]  /*4460*/  STL [R1+0x5c], R221 ;  /* 0x00005cdd01007387 */ /* 0x0001e80000100800 */
        /* <DEDUP_REMOVED lines=12> */
[----:B0-----:R1:W5:Y:S01]  /*4530*/  LDL.LU R227, [R1+0xa4] ;  /* 0x0000a40001e37983 */ /* 0x0013620000300800 */
[----:B------:R-:W-:-:S05]  /*4540*/  UMOV UR6, URZ ;  /* 0x0000003f00067c82 */ /* 0x000fca0008000000 */
.L_x_32:
[----:B------:R-:W-:Y:S05]  /*4550*/  @!P1 BRA `(.L_x_33) ;  /* 0x0000000000049947 */ /* 0x000fea0003800000 */
[----:B------:R-:W-:Y:S01]  /*4560*/  BPT.TRAP 0x1 ;  /* 0x000000040000795c */ /* 0x000fe20000300000 */
.L_x_33:
[----:B------:R3:W-:Y:S04]  /*4570*/  STL [R1+0xa8], R2 ;  /* 0x0000a80201007387 */ /* 0x0007e80000100800 */
[----:B---3--:R-:W3:Y:S04]  /*4580*/  LDL R2, [R1+0x78] ;  /* 0x0000780001027983 */ /* 0x008ee80000100800 */
[----:B-----5:R4:W-:Y:S04]  /*4590*/  STL [R1+0xa4], R0 ;  /* 0x0000a40001007387 */ /* 0x0209e80000100800 */
[----:B----4-:R-:W4:Y:S01]  /*45a0*/  LDL R0, [R1+0x80] ;  /* 0x0000800001007983 */ /* 0x010f220000100800 */
[----:B0-----:R-:W-:Y:S01]  /*45b0*/  IMAD.U32 R229, RZ, RZ, UR26 ;  /* 0x0000001affe57e24 */ /* 0x001fe2000f8e00ff */
[----:B---3--:R-:W-:-:S02]  /*45c0*/  ISETP.NE.AND P0, PT, R2, RZ, PT ;  /* 0x000000ff0200720c */ /* 0x008fc40003f05270 */
[----:B------:R0:W5:Y:S11]  /*45d0*/  LDL.LU R2, [R1+0xa8] ;  /* 0x0000a80001027983 */ /* 0x0001760000300800 */
[----:B------:R-:W-:-:S05]  /*45e0*/  @P0 LEA R229, R229, UR12, 0x3 ;  /* 0x0000000ce5e50c11 */ /* 0x000fca000f8e18ff */
[----:B------:R-:W-:-:S05]  /*45f0*/  @P0 VIADD R229, R229, 0x58 ;  /* 0x00000058e5e50836 */ /* 0x000fca0000000000 */
[----:B----4-:R-:W-:Y:S02]  /*4600*/  @P0 PRMT R229, R0, 0x654, R229 ;  /* 0x0000065400e50816 */ /* 0x010fe400000000e5 */
[----:B------:R0:W5:Y:S01]  /*4610*/  LDL.LU R0, [R1+0xa4] ;  /* 0x0000a40001007983 */ /* 0x0001620000300800 */
[----:B------:R-:W-:Y:S01]  /*4620*/  UISETP.GT.U32.AND UP0, UPT, UR13, 0x1, UPT ;  /* 0x000000010d00788c */ /* 0x000fe2000bf04070 */
[----:B------:R0:W-:Y:S05]  /*4630*/  @P0 SYNCS.ARRIVE.TRANS64.RED.A1T0 RZ, [R229+URZ], RZ ;  /* 0x000000ffe5ff09a7 */ /* 0x0001ea000810043f */
[----:B------:R-:W-:-:S13]  /*4640*/  PLOP3.LUT P0, PT, PT, PT, UP0, 0x80, 0x0 ;  /* 0x000000000000781c */ /* 0x000fda0003f0f008 */
[----:B0-----:R-:W-:Y:S05]  /*4650*/  @P0 BRA `(.L_x_34) ;  /* 0x0000000000040947 */ /* 0x001fea0003800000 */
[----:B------:R-:W-:Y:S01]  /*4660*/  BPT.TRAP 0x1 ;  /* 0x000000040000795c */ /* 0x000fe20000300000 */
.L_x_34:
[----:B------:R-:W-:Y:S01]  /*4670*/  UIADD3 UR19, UR19, 0x1, URZ ;  /* 0x0000000113137890 */ /* 0x000fe2000fffe03f */
[C---:B------:R-:W-:Y:S01]  /*4680*/  ISETP.GT.AND P0, PT, R228.reuse, 0x1, PT ;  /* 0x00000001e400780c */ /* 0x040fe20003f04270 */
[----:B------:R-:W-:Y:S01]  /*4690*/  UIADD3 UR26, UR26, 0x1, URZ ;  /* 0x000000011a1a7890 */ /* 0x000fe2000fffe03f */
[----:B------:R-:W-:Y:S01]  /*46a0*/  VIADD R228, R228, 0xffffffff ;  /* 0xffffffffe4e47836 */ /* 0x000fe20000000000 */
[----:B------:R-:W-:Y:S02]  /*46b0*/  UISETP.NE.AND UP0, UPT, UR19, 0xb, UPT ;  /* 0x0000000b1300788c */ /* 0x000fe4000bf05270 */
[----:B------:R-:W-:Y:S02]  /*46c0*/  UISETP.NE.AND UP1, UPT, UR26, 0xb, UPT ;  /* 0x0000000b1a00788c */ /* 0x000fe4000bf25270 */
[----:B------:R-:W-:Y:S02]  /*46d0*/  USEL UR8, URZ, 0x1, UP0 ;  /* 0x000000013f087887 */ /* 0x000fe40008000000 */
[----:B------:R-:W-:-:S02]  /*46e0*/  USEL UR19, UR19, URZ, UP0 ;  /* 0x0000003f13137287 */ /* 0x000fc40008000000 */
[----:B------:R-:W-:Y:S02]  /*46f0*/  USEL UR26, UR26, URZ, UP1 ;  /* 0x0000003f1a1a7287 */ /* 0x000fe40008800000 */
[----:B------:R-:W-:Y:S01]  /*4700*/  LOP3.LUT R227, R227, UR8, RZ, 0x3c, !PT ;  /* 0x00000008e3e37c12 */ /* 0x000fe2000f8e3cff */
[----:B------:R-:W-:Y:S01]  /*4710*/  UMOV UR8, 0x1 ;  /* 0x0000000100087882 */ /* 0x000fe20000000000 */
[----:B------:R-:W-:Y:S08]  /*4720*/  @P0 BRA `(.L_x_35) ;  /* 0xffffffec00680947 */ /* 0x000ff0000383ffff */
.L_x_27:
[----:B------:R-:W-:-:S04]  /*4730*/  UISETP.NE.AND UP0, UPT, UR6, URZ, UPT ;  /* 0x0000003f0600728c */ /* 0x000fc8000bf05270 */
[----:B------:R-:W-:-:S06]  /*4740*/  USEL UR6, URZ, 0x1, !UP0 ;  /* 0x000000013f067887 */ /* 0x000fcc000c000000 */
[----:B------:R-:W-:-:S13]  /*4750*/  ISETP.NE.AND P0, PT, RZ, UR6, PT ;  /* 0x00000006ff007c0c */ /* 0x000fda000bf05270 */
[----:B------:R-:W-:Y:S05]  /*4760*/  @!P0 BRA `(.L_x_36) ;  /* 0x0000000c00dc8947 */ /* 0x000fea0003800000 */
[----:B------:R-:W3:Y:S04]  /*4770*/  LDL.LU R227, [R1+0x74] ;  /* 0x0000740001e37983 */ /* 0x000ee80000300800 */
[----:B---3--:R0:W-:Y:S04]  /*4780*/  STL [R1+0xa4], R227 ;  /* 0x0000a4e301007387 */ /* 0x0081e80000100800 */
[----:B0-----:R-:W3:Y:S04]  /*4790*/  LDL.LU R227, [R1+0x70] ;  /* 0x0000700001e37983 */ /* 0x001ee80000300800 */
        /* <DEDUP_REMOVED lines=55> */
[----:B0-----:R-:W3:Y:S01]  /*4b10*/  LDL.LU R227, [R1] ;  /* 0x0000000001e37983 */ /* 0x001ee20000300800 */
[----:B------:R-:W-:-:S02]  /*4b20*/  WARPGROUP.DEPBAR.LE gsb0, 0x0 ;  /* 0x00008000000079c5 */ /* 0x000fc40000010000 */
[----:B------:R-:W-:Y:S01]  /*4b30*/  FADD R226, R24, R226 ;  /* 0x000000e218e27221 */ /* 0x000fe20000000000 */
        /* <DEDUP_REMOVED lines=95> */
[----:B-----5:R-:W-:Y:S01]  /*5130*/  FADD R2, R120, R2 ;  /* 0x0000000278027221 */ /* 0x020fe20000000000 */
[----:B------:R-:W-:Y:S01]  /*5140*/  FADD R0, R121, R0 ;  /* 0x0000000079007221 */ /* 0x000fe20000000000 */
[----:B---3--:R-:W-:-:S05]  /*5150*/  FADD R227, R122, R227 ;  /* 0x000000e37ae37221 */ /* 0x008fca0000000000 */
[----:B------:R0:W-:Y:S04]  /*5160*/  STL [R1], R227 ;  /* 0x000000e301007387 */ /* 0x0001e80000100800 */
[----:B0-----:R-:W3:Y:S02]  /*5170*/  LDL.LU R227, [R1+0x114] ;  /* 0x0001140001e37983 */ /* 0x001ee40000300800 */
[----:B---3--:R-:W-:-:S05]  /*5180*/  FADD R227, R123, R227 ;  /* 0x000000e37be37221 */ /* 0x008fca0000000000 */
[----:B------:R0:W-:Y:S04]  /*5190*/  STL [R1+0x4], R227 ;  /* 0x000004e301007387 */ /* 0x0001e80000100800 */
        /* <DEDUP_REMOVED lines=83> */
[----:B------:R0:W-:Y:S02]  /*56d0*/  STL [R1+0x74], R227 ;  /* 0x000074e301007387 */ /* 0x0001e40000100800 */
.L_x_36:
[----:B0-----:R-:W-:-:S04]  /*56e0*/  IMAD.U32 R227, RZ, RZ, UR31 ;  /* 0x0000001fffe37e24 */ /* 0x001fc8000f8e00ff */
[----:B------:R0:W-:Y:S01]  /*56f0*/  SYNCS.ARRIVE.TRANS64.A1T0 RZ, [R227+UR29], RZ ;  /* 0x000000ffe3ff79a7 */ /* 0x0001e2000810001d */
[----:B------:R-:W-:Y:S02]  /*5700*/  WARPGROUP.DEPBAR.LE gsb0, 0x0 ;  /* 0x00008000000079c5 */ /* 0x000fe40000010000 */
[----:B------:R-:W3:Y:S02]  /*5710*/  LDC R24, c[0x0][0x28c] ;  /* 0x0000a300ff187b82 */ /* 0x000ee40000000800 */
[----:B---3--:R-:W-:-:S13]  /*5720*/  ISETP.GE.AND P0, PT, R24, 0x1, PT ;  /* 0x000000011800780c */ /* 0x008fda0003f06270 */
[----:B0-----:R-:W-:Y:S05]  /*5730*/  @!P0 BRA `(.L_x_37) ;  /* 0x0000000000608947 */ /* 0x001fea0003800000 */
[----:B------:R-:W-:-:S06]  /*5740*/  UISETP.NE.AND UP0, UPT, UR27, 0x3, UPT ;  /* 0x000000031b00788c */ /* 0x000fcc000bf05270 */
[----:B------:R-:W-:-:S13]  /*5750*/  PLOP3.LUT P0, PT, PT, PT, UP0, 0x80, 0x0 ;  /* 0x000000000000781c */ /* 0x000fda0003f0f008 */
[----:B------:R-:W-:Y:S05]  /*5760*/  @!P0 BRA `(.L_x_38) ;  /* 0x0000000000048947 */ /* 0x000fea0003800000 */
[----:B------:R-:W-:Y:S01]  /*5770*/  BPT.TRAP 0x1 ;  /* 0x000000040000795c */ /* 0x000fe20000300000 */
.L_x_38:
[----:B-----5:R0:W-:Y:S04]  /*5780*/  STL [R1+0xa4], R0 ;  /* 0x0000a40001007387 */ /* 0x0201e80000100800 */
[----:B------:R-:W3:Y:S04]  /*5790*/  LDL R227, [R1+0x80] ;  /* 0x0000800001e37983 */ /* 0x000ee80000100800 */
[----:B0-----:R-:W4:Y:S02]  /*57a0*/  LDL R0, [R1+0x78] ;  /* 0x0000780001007983 */ /* 0x001f240000100800 */
[----:B----4-:R-:W-:-:S02]  /*57b0*/  ISETP.NE.AND P0, PT, R0, RZ, PT ;  /* 0x000000ff0000720c */ /* 0x010fc40003f05270 */
[----:B------:R0:W5:Y:S11]  /*57c0*/  LDL.LU R0, [R1+0xa4] ;  /* 0x0000a40001007983 */ /* 0x0001760000300800 */
[----:B------:R-:W-:-:S05]  /*57d0*/  VOTEU.ANY UP0, P0 ;  /* 0x00000000003f7886 */ /* 0x000fca0000000100 */
[----:B------:R-:W-:-:S06]  /*57e0*/  @UP0 UIADD3 UR6, UR16, UR5, URZ ;  /* 0x0000000510060290 */ /* 0x000fcc000fffe03f */
[----:B------:R-:W-:-:S04]  /*57f0*/  IMAD.U32 R24, RZ, RZ, UR6 ;  /* 0x00000006ff187e24 */ /* 0x000fc8000f8e00ff */
[----:B------:R-:W-:-:S04]  /*5800*/  @P0 IMAD.WIDE.U32 R24, R24, -0x45d1745d, RZ ;  /* 0xba2e8ba318180825 */ /* 0x000fc800078e00ff */
[----:B------:R-:W-:Y:S01]  /*5810*/  IMAD.U32 R27, RZ, RZ, UR6 ;  /* 0x00000006ff1b7e24 */ /* 0x000fe2000f8e00ff */
[----:B------:R-:W-:-:S05]  /*5820*/  @P0 SHF.R.U32.HI R24, RZ, 0x3, R25 ;  /* 0x00000003ff180819 */ /* 0x000fca0000011619 */
[----:B------:R-:W-:-:S05]  /*5830*/  @P0 IMAD R24, R24, -0xb, R27 ;  /* 0xfffffff518180824 */ /* 0x000fca00078e021b */
[----:B------:R-:W-:Y:S01]  /*5840*/  @P0 LEA R24, R24, UR12, 0x3 ;  /* 0x0000000c18180c11 */ /* 0x000fe2000f8e18ff */
[----:B------:R-:W-:-:S04]  /*5850*/  UISETP.GT.U32.AND UP0, UPT, UR13, 0x1, UPT ;  /* 0x000000010d00788c */ /* 0x000fc8000bf04070 */
[----:B------:R-:W-:-:S05]  /*5860*/  @P0 VIADD R24, R24, 0x58 ;  /* 0x0000005818180836 */ /* 0x000fca0000000000 */
[----:B---3--:R-:W-:-:S04]  /*5870*/  @P0 PRMT R24, R227, 0x654, R24 ;  /* 0x00000654e3180816 */ /* 0x008fc80000000018 */
[----:B------:R0:W-:Y:S01]  /*5880*/  @P0 SYNCS.ARRIVE.TRANS64.RED.A1T0 RZ, [R24+URZ], RZ ;  /* 0x000000ff18ff09a7 */ /* 0x0001e2000810043f */
[----:B------:R-:W-:-:S13]  /*5890*/  PLOP3.LUT P0, PT, PT, PT, UP0, 0x80, 0x0 ;  /* 0x000000000000781c */ /* 0x000fda0003f0f008 */
[----:B0-----:R-:W-:Y:S05]  /*58a0*/  @P0 BRA `(.L_x_37) ;  /* 0x0000000000040947 */ /* 0x001fea0003800000 */
[----:B------:R-:W-:Y:S01]  /*58b0*/  BPT.TRAP 0x1 ;  /* 0x000000040000795c */ /* 0x000fe20000300000 */
.L_x_37:
[----:B------:R-:W0:Y:S01]  /*58c0*/  S2R R25, SR_TID.X ;  /* 0x0000000000197919 */ /* 0x000e220000002100 */
[----:B------:R-:W-:Y:S01]  /*58d0*/  IMAD.U32 R24, RZ, RZ, UR30 ;  /* 0x0000001eff187e24 */ /* 0x000fe2000f8e00ff */
[----:B------:R-:W-:Y:S01]  /*58e0*/  UIADD3 UR5, UR28, UR5, URZ ;  /* 0x000000051c057290 */ /* 0x000fe2000fffe03f */
[----:B------:R-:W3:Y:S01]  /*58f0*/  LDC R35, c[0x0][0x288] ;  /* 0x0000a200ff237b82 */ /* 0x000ee20000000800 */
[----:B------:R-:W-:Y:S02]  /*5900*/  UISETP.GE.U32.AND UP1, UPT, UR28, 0xb, UPT ;  /* 0x0000000b1c00788c */ /* 0x000fe4000bf26070 */
[----:B------:R-:W-:Y:S01]  /*5910*/  SHF.L.U32 R24, R24, 0x1f, RZ ;  /* 0x0000001f18187819 */ /* 0x000fe200000006ff */
[----:B------:R-:W-:Y:S02]  /*5920*/  UISETP.GT.U32.AND UP0, UPT, UR5, 0xa, UPT ;  /* 0x0000000a0500788c */ /* 0x000fe4000bf04070 */
[----:B------:R-:W-:Y:S01]  /*5930*/  UIMAD.WIDE.U32 UR6, UR5, -0x45d1745d, URZ ;  /* 0xba2e8ba3050678a5 */ /* 0x000fe2000f8e003f */
[----:B------:R-:W4:Y:S01]  /*5940*/  SYNCS.PHASECHK.TRANS64.TRYWAIT P0, [UR17+0x8], R24 ;  /* 0x00000818ff0075a7 */ /* 0x000f220008000151 */
[----:B------:R-:W-:-:S02]  /*5950*/  UISETP.LT.U32.AND UP0, UPT, UR28, 0xb, UP0 ;  /* 0x0000000b1c00788c */ /* 0x000fc40008701070 */
[----:B------:R-:W-:Y:S02]  /*5960*/  USHF.R.U32.HI UR6, URZ, 0x3, UR7 ;  /* 0x000000033f067899 */ /* 0x000fe40008011607 */
[----:B------:R-:W-:Y:S02]  /*5970*/  USEL UR8, URZ, 0x1, !UP0 ;  /* 0x000000013f087887 */ /* 0x000fe4000c000000 */
[----:B------:R-:W-:Y:S02]  /*5980*/  UIMAD UR5, UR6, -0xb, UR5 ;  /* 0xfffffff5060578a4 */ /* 0x000fe4000f8e0205 */
[----:B------:R-:W-:-:S04]  /*5990*/  ULOP3.LUT UR4, UR4, UR8, URZ, 0x3c, !UPT ;  /* 0x0000000804047292 */ /* 0x000fc8000f8e3c3f */
[----:B------:R-:W-:Y:S01]  /*59a0*/  @UP1 ULOP3.LUT UR4, UR4, 0x1, UR6, 0x78, !UPT ;  /* 0x0000000104041892 */ /* 0x000fe2000f8e7806 */
[----:B0-----:R-:W-:-:S04]  /*59b0*/  SHF.R.S32.HI R26, RZ, 0x1f, R25 ;  /* 0x0000001fff1a7819 */ /* 0x001fc80000011419 */
[----:B------:R-:W-:-:S04]  /*59c0*/  LEA.HI R26, R26, R25, RZ, 0x7 ;  /* 0x000000191a1a7211 */ /* 0x000fc800078f38ff */
[----:B------:R-:W-:-:S05]  /*59d0*/  LOP3.LUT R26, R26, 0xffffff80, RZ, 0xc0, !PT ;  /* 0xffffff801a1a7812 */ /* 0x000fca00078ec0ff */
[----:B------:R-:W-:-:S05]  /*59e0*/  IMAD.IADD R26, R25, 0x1, -R26 ;  /* 0x00000001191a7824 */ /* 0x000fca00078e0a1a */
[----:B------:R-:W-:-:S04]  /*59f0*/  SHF.R.S32.HI R25, RZ, 0x1f, R26 ;  /* 0x0000001fff197819 */ /* 0x000fc8000001141a */
[----:B------:R-:W-:-:S04]  /*5a00*/  LEA.HI R25, R25, R26, RZ, 0x2 ;  /* 0x0000001a19197211 */ /* 0x000fc800078f10ff */
[----:B------:R-:W-:-:S05]  /*5a10*/  LOP3.LUT R25, R25, 0xfffffffc, RZ, 0xc0, !PT ;  /* 0xfffffffc19197812 */ /* 0x000fca00078ec0ff */
[----:B------:R-:W-:-:S04]  /*5a20*/  IMAD.IADD R40, R26, 0x1, -R25 ;  /* 0x000000011a287824 */ /* 0x000fc800078e0a19 */
[----:B------:R-:W-:Y:S01]  /*5a30*/  IMAD.SHL.U32 R32, R40, 0x2, RZ ;  /* 0x0000000228207824 */ /* 0x000fe200078e00ff */
[----:B---34-:R-:W-:Y:S06]  /*5a40*/  @!P0 BRA `(.L_x_39) ;  /* 0x000000ac00d88947 */ /* 0x018fec0003800000 */
.L_x_332:
[----:B-----5:R3:W-:Y:S01]  /*5a50*/  STL [R1+0xa8], R2 ;  /* 0x0000a80201007387 */ /* 0x0207e20000100800 */
[----:B------:R-:W-:Y:S01]  /*5a60*/  ULDC UR8, c[0x0][0x284] ;  /* 0x0000a10000087ab9 */ /* 0x000fe20000000800 */
[----:B------:R-:W-:Y:S01]  /*5a70*/  SHF.R.S32.HI R33, RZ, 0x1f, R32 ;  /* 0x0000001fff217819 */ /* 0x000fe20000011420 */
[----:B------:R-:W-:Y:S01]  /*5a80*/  ULDC.64 UR6, c[0x0][0x5d0] ;  /* 0x0001740000067ab9 */ /* 0x000fe20000000a00 */
[----:B---3--:R-:W3:Y:S04]  /*5a90*/  LDL.LU R2, [R1+0x90] ;  /* 0x0000900001027983 */ /* 0x008ee80000300800 */
[----:B------:R4:W-:Y:S04]  /*5aa0*/  STL [R1+0xa4], R0 ;  /* 0x0000a40001007387 */ /* 0x0009e80000100800 */
[----:B------:R-:W2:Y:S04]  /*5ab0*/  LDL R227, [R1+0x7c] ;  /* 0x00007c0001e37983 */ /* 0x000ea80000100800 */
[----:B----4-:R-:W4:Y:S01]  /*5ac0*/  LDL R0, [R1+0x8c] ;  /* 0x00008c0001007983 */ /* 0x010f220000100800 */
[----:B---3--:R-:W-:-:S03]  /*5ad0*/  IMAD.SHL.U32 R37, R2, 0x100, RZ ;  /* 0x0000010002257824 */ /* 0x008fc600078e00ff */
[----:B------:R3:W5:Y:S01]  /*5ae0*/  LDL.LU R2, [R1+0xa8] ;  /* 0x0000a80001027983 */ /* 0x0007620000300800 */
[----:B----4-:R-:W-:-:S03]  /*5af0*/  IMAD.SHL.U32 R34, R0, 0x40, RZ ;  /* 0x0000004000227824 */ /* 0x010fc600078e00ff */
[----:B------:R3:W5:Y:S02]  /*5b00*/  LDL.LU R0, [R1+0xa4] ;  /* 0x0000a40001007983 */ /* 0x0007640000300800 */
[----:B------:R-:W-:Y:S02]  /*5b10*/  ISETP.GE.AND P0, PT, R34, UR8, PT ;  /* 0x0000000822007c0c */ /* 0x000fe4000bf06270 */
[----:B--2---:R-:W-:Y:S02]  /*5b20*/  SHF.R.S32.HI R38, RZ, 0x1f, R227 ;  /* 0x0000001fff267819 */ /* 0x004fe400000114e3 */
[----:B------:R-:W-:Y:S01]  /*5b30*/  ISETP.GE.OR P0, PT, R37, R35, P0 ;  /* 0x000000232500720c */ /* 0x000fe20000706670 */
[----:B0-----:R-:W-:-:S04]  /*5b40*/  IMAD.WIDE.U32 R24, R227, UR6, R32 ;  /* 0x00000006e3187c25 */ /* 0x001fc8000f8e0020 */
[----:B------:R-:W-:Y:S01]  /*5b50*/  IMAD R26, R38, UR6, RZ ;  /* 0x00000006261a7c24 */ /* 0x000fe2000f8e02ff */
[----:B------:R-:W-:Y:S02]  /*5b60*/  SHF.R.S32.HI R36, RZ, 0x1f, R37 ;  /* 0x0000001fff247819 */ /* 0x000fe40000011425 */
[----:B------:R-:W-:Y:S01]  /*5b70*/  IADD3 R24, P1, R37, R24, RZ ;  /* 0x0000001825187210 */ /* 0x000fe20007f3e0ff */
[----:B------:R-:W-:-:S05]  /*5b80*/  IMAD R27, R227, UR7, R26 ;  /* 0x00000007e31b7c24 */ /* 0x000fca000f8e021a */
[----:B------:R-:W-:Y:S01]  /*5b90*/  IADD3.X R25, R36, R25, R27, P1, !PT ;  /* 0x0000001924197210 */ /* 0x000fe20000ffe41b */
[----:B---3--:R-:W-:Y:S06]  /*5ba0*/  @P0 BRA `(.L_x_40) ;  /* 0x0000008c00cc0947 */ /* 0x008fec0003800000 */
[----:B------:R0:W-:Y:S01]  /*5bb0*/  STL.64 [R1+0xb0], R4 ;  /* 0x0000b00401007387 */ /* 0x0001e20000100a00 */
[----:B------:R-:W2:Y:S01]  /*5bc0*/  LDC.64 R28, c[0x0][0x5c8] ;  /* 0x00017200ff1c7b82 */ /* 0x000ea20000000a00 */
[----:B------:R-:W-:Y:S02]  /*5bd0*/  ULDC.64 UR6, c[0x0][0x5c0] ;  /* 0x0001700000067ab9 */ /* 0x000fe40000000a00 */
[----:B0-----:R-:W3:Y:S04]  /*5be0*/  LDL.64 R4, [R1+0x98] ;  /* 0x0000980001047983 */ /* 0x001ee80000100a00 */
[----:B-----5:R0:W-:Y:S04]  /*5bf0*/  STL [R1+0xa8], R2 ;  /* 0x0000a80201007387 */ /* 0x0201e80000100800 */
[----:B0-----:R-:W3:Y:S04]  /*5c00*/  LDL.LU R2, [R1+0x8c] ;  /* 0x00008c0001027983 */ /* 0x001ee80000300800 */
[----:B------:R0:W-:Y:S04]  /*5c10*/  STL [R1+0xa4], R0 ;  /* 0x0000a40001007387 */ /* 0x0001e80000100800 */
[----:B0-----:R-:W4:Y:S01]  /*5c20*/  LDL R0, [R1+0x94] ;  /* 0x0000940001007983 */ /* 0x001f220000100800 */
[----:B---3--:R-:W-:-:S03]  /*5c30*/  IMAD.WIDE R30, R2, 0x40, R4 ;  /* 0x00000040021e7825 */ /* 0x008fc600078e0204 */
[----:B------:R0:W5:Y:S04]  /*5c40*/  LDL.LU.64 R4, [R1+0xb0] ;  /* 0x0000b00001047983 */ /* 0x0001680000300a00 */
[----:B------:R0:W5:Y:S01]  /*5c50*/  LDL.LU R2, [R1+0xa8] ;  /* 0x0000a80001027983 */ /* 0x0001620000300800 */
[-C--:B--2---:R-:W-:Y:S02]  /*5c60*/  IMAD R26, R31, R28.reuse, RZ ;  /* 0x0000001c1f1a7224 */ /* 0x084fe400078e02ff */
[----:B------:R-:W-:-:S04]  /*5c70*/  IMAD.WIDE.U32 R24, R30, R28, R24 ;  /* 0x0000001c1e187225 */ /* 0x000fc800078e0018 */
[----:B------:R-:W-:Y:S01]  /*5c80*/  IMAD R27, R30, R29, R26 ;  /* 0x0000001d1e1b7224 */ /* 0x000fe200078e021a */
[----:B------:R-:W-:Y:S01]  /*5c90*/  LEA R26, P0, R28, R24, 0x3 ;  /* 0x000000181c1a7211 */ /* 0x000fe200078018ff */
[----:B----4-:R-:W-:Y:S01]  /*5ca0*/  IMAD.IADD R39, R0, 0x1, -R34 ;  /* 0x0000000100277824 */ /* 0x010fe200078e0a22 */
[----:B------:R-:W-:Y:S01]  /*5cb0*/  IADD3 R24, P1, R24, UR6, RZ ;  /* 0x0000000618187c10 */ /* 0x000fe2000ff3e0ff */
[----:B------:R0:W5:Y:S01]  /*5cc0*/  LDL.LU R0, [R1+0xa4] ;  /* 0x0000a40001007983 */ /* 0x0001620000300800 */
[----:B------:R-:W-:Y:S01]  /*5cd0*/  IMAD.IADD R27, R25, 0x1, R27 ;  /* 0x00000001191b7824 */ /* 0x000fe200078e021b */
[----:B------:R-:W-:-:S04]  /*5ce0*/  IADD3 R26, P3, R26, UR6, RZ ;  /* 0x000000061a1a7c10 */ /* 0x000fc8000ff7e0ff */
[----:B------:R-:W-:Y:S01]  /*5cf0*/  LEA.HI.X R29, R28, R27, R29, 0x3, P0 ;  /* 0x0000001b1c1d7211 */ /* 0x000fe200000f1c1d */
[----:B------:R-:W-:Y:S01]  /*5d00*/  IMAD R28, R40, -0x2, R35 ;  /* 0xfffffffe281c7824 */ /* 0x000fe200078e0223 */
[----:B------:R-:W-:Y:S01]  /*5d10*/  FSETP.NEU.AND P0, PT, RZ, UR25, PT ;  /* 0x00000019ff007c0b */ /* 0x000fe2000bf0d000 */
[----:B------:R-:W-:Y:S01]  /*5d20*/  BSSY B0, `(.L_x_40) ;  /* 0x00008db000007945 */ /* 0x000fe20003800000 */
[----:B------:R-:W-:Y:S02]  /*5d30*/  IADD3.X R25, R27, UR7, RZ, P1, !PT ;  /* 0x000000071b197c10 */ /* 0x000fe40008ffe4ff */
[----:B------:R-:W-:Y:S01]  /*5d40*/  IADD3.X R27, R29, UR7, RZ, P3, !PT ;  /* 0x000000071d1b7c10 */ /* 0x000fe20009ffe4ff */
[----:B------:R-:W-:-:S08]  /*5d50*/  IMAD.IADD R34, R28, 0x1, -R37 ;  /* 0x000000011c227824 */ /* 0x000fd000078e0a25 */
[----:B0-----:R-:W-:Y:S05]  /*5d60*/  @!P0 BRA `(.L_x_41) ;  /* 0x0000006800d88947 */ /* 0x001fea0003800000 */
[----:B------:R-:W-:Y:S01]  /*5d70*/  ULDC.64 UR6, c[0x0][0x5b8] ;  /* 0x00016e0000067ab9 */ /* 0x000fe20000000a00 */
[----:B------:R-:W-:Y:S01]  /*5d80*/  ULDC.64 UR8, c[0x0][0x5a8] ;  /* 0x00016a0000087ab9 */ /* 0x000fe20000000a00 */
[----:B------:R-:W-:Y:S01]  /*5d90*/  IMAD.WIDE.U32 R32, R227, UR6, R32 ;  /* 0x00000006e3207c25 */ /* 0x000fe2000f8e0020 */
[----:B------:R-:W-:Y:S03]  /*5da0*/  BSSY B1, `(.L_x_42) ;  /* 0x0000010000017945 */ /* 0x000fe60003800000 */
[----:B------:R-:W-:Y:S01]  /*5db0*/  IMAD R28, R38, UR6, RZ ;  /* 0x00000006261c7c24 */ /* 0x000fe2000f8e02ff */
[----:B------:R-:W-:-:S03]  /*5dc0*/  IADD3 R32, P0, R37, R32, RZ ;  /* 0x0000002025207210 */ /* 0x000fc60007f1e0ff */
[----:B------:R-:W-:Y:S01]  /*5dd0*/  IMAD R29, R227, UR7, R28 ;  /* 0x00000007e31d7c24 */ /* 0x000fe2000f8e021c */
[----:B------:R-:W-:Y:S02]  /*5de0*/  ULDC.64 UR6, c[0x0][0x5b0] ;  /* 0x00016c0000067ab9 */ /* 0x000fe40000000a00 */
[----:B------:R-:W-:Y:S02]  /*5df0*/  IMAD R35, R31, UR6, RZ ;  /* 0x000000061f237c24 */ /* 0x000fe4000f8e02ff */
[----:B------:R-:W-:Y:S02]  /*5e00*/  IADD3.X R33, R36, R33, R29, P0, !PT ;  /* 0x0000002124217210 */ /* 0x000fe400007fe41d */
[----:B------:R-:W-:Y:S01]  /*5e10*/  ISETP.GE.AND P0, PT, R39, 0x1, PT ;  /* 0x000000012700780c */ /* 0x000fe20003f06270 */
[C---:B------:R-:W-:Y:S02]  /*5e20*/  IMAD R35, R30.reuse, UR7, R35 ;  /* 0x000000071e237c24 */ /* 0x040fe4000f8e0223 */
[----:B------:R-:W-:Y:S01]  /*5e30*/  IMAD.WIDE.U32 R28, R30, UR6, R32 ;  /* 0x000000061e1c7c25 */ /* 0x000fe2000f8e0020 */
[----:B------:R-:W-:-:S02]  /*5e40*/  ISETP.LT.OR P4, PT, R34, 0x1, !P0 ;  /* 0x000000012200780c */ /* 0x000fc40004781670 */
[----:B------:R-:W-:-:S04]  /*5e50*/  IADD3 R28, P1, R28, UR8, RZ ;  /* 0x000000081c1c7c10 */ /* 0x000fc8000ff3e0ff */
[--C-:B------:R-:W-:Y:S02]  /*5e60*/  IADD3.X R29, R29, UR9, R35.reuse, P1, !PT ;  /* 0x000000091d1d7c10 */ /* 0x100fe40008ffe423 */
[----:B------:R-:W-:-:S05]  /*5e70*/  PRMT R35, RZ, 0x7610, R35 ;  /* 0x00007610ff237816 */ /* 0x000fca0000000023 */
[----:B------:R-:W-:Y:S05]  /*5e80*/  @P4 BRA `(.L_x_43) ;  /* 0x0000000000044947 */ /* 0x000fea0003800000 */
[----:B------:R0:W5:Y:S02]  /*5e90*/  LDG.E.U8 R35, desc[UR22][R28.64] ;  /* 0x000000161c237981 */ /* 0x000164000c1e1100 */
.L_x_43:
[----:B------:R-:W-:Y:S05]  /*5ea0*/  BSYNC B1 ;  /* 0x0000000000017941 */ /* 0x000fea0003800000 */
.L_x_42:
[----:B-----5:R-:W-:Y:S01]  /*5eb0*/  LOP3.LUT R35, R35, 0xff, RZ, 0xc0, !PT ;  /* 0x000000ff23237812 */ /* 0x020fe200078ec0ff */
[----:B------:R-:W-:Y:S01]  /*5ec0*/  BSSY B1, `(.L_x_44) ;  /* 0x000000b000017945 */ /* 0x000fe20003800000 */
[----:B------:R-:W-:Y:S02]  /*5ed0*/  ISETP.LT.OR P3, PT, R34, 0x2, !P0 ;  /* 0x000000022200780c */ /* 0x000fe40004761670 */
[----:B------:R-:W-:-:S05]  /*5ee0*/  F2FP.F16.E4M3.UNPACK_B R35, R35 ;  /* 0x00000023ff23723e */ /* 0x000fca00020006ff */
[----:B------:R-:W-:-:S05]  /*5ef0*/  HADD2.F32 R35, -RZ, R35.H0_H0 ;  /* 0x20000023ff237230 */ /* 0x000fca0000004100 */
[----:B------:R-:W-:-:S04]  /*5f00*/  FMUL R35, R35, UR25 ;  /* 0x0000001923237c20 */ /* 0x000fc80008400000 */
[----:B------:R-:W-:-:S05]  /*5f10*/  FFMA R35, R226, UR24, R35 ;  /* 0x00000018e2237c23 */ /* 0x000fca0008000023 */
[----:B------:R-:W-:Y:S02]  /*5f20*/  F2FP.SATFINITE.E4M3.F32.PACK_AB_MERGE_C R37, RZ, R35, RZ ;  /* 0x00000023ff25723e */ /* 0x000fe400048070ff */
[----:B------:R-:W-:-:S03]  /*5f30*/  PRMT R35, RZ, 0x7610, R35 ;  /* 0x00007610ff237816 */ /* 0x000fc60000000023 */
[----:B------:R2:W-:Y:S01]  /*5f40*/  @!P4 STG.E.U8 desc[UR22][R24.64], R37 ;  /* 0x000000251800c986 */ /* 0x0005e2000c101116 */
[----:B------:R-:W-:Y:S05]  /*5f50*/  @P3 BRA `(.L_x_45) ;  /* 0x0000000000043947 */ /* 0x000fea0003800000 */
[----:B------:R3:W5:Y:S02]  /*5f60*/  LDG.E.U8 R35, desc[UR22][R28.64+0x1] ;  /* 0x000001161c237981 */ /* 0x000764000c1e1100 */
.L_x_45:
[----:B------:R-:W-:Y:S05]  /*5f70*/  BSYNC B1 ;  /* 0x0000000000017941 */ /* 0x000fea0003800000 */
.L_x_44:
[----:B-----5:R-:W-:Y:S01]  /*5f80*/  LOP3.LUT R35, R35, 0xff, RZ, 0xc0, !PT ;  /* 0x000000ff23237812 */ /* 0x020fe200078ec0ff */
[----:B------:R-:W-:Y:S01]  /*5f90*/  BSSY B1, `(.L_x_46) ;  /* 0x0000013000017945 */ /* 0x000fe20003800000 */
[----:B--2---:R-:W-:Y:S02]  /*5fa0*/  IADD3 R37, P1, R30, 0x8, RZ ;  /* 0x000000081e257810 */ /* 0x004fe40007f3e0ff */
[----:B------:R-:W-:-:S03]  /*5fb0*/  F2FP.F16.E4M3.UNPACK_B R35, R35 ;  /* 0x00000023ff23723e */ /* 0x000fc600020006ff */
[----:B------:R-:W-:Y:S01]  /*5fc0*/  IMAD.X R31, RZ, RZ, R31, P1 ;  /* 0x000000ffff1f7224 */ /* 0x000fe200008e061f */
[----:B------:R-:W-:Y:S01]  /*5fd0*/  ISETP.GE.AND P1, PT, R39, 0x9, PT ;  /* 0x000000092700780c */ /* 0x000fe20003f26270 */
[----:B------:R-:W-:Y:S02]  /*5fe0*/  HADD2.F32 R35, -RZ, R35.H0_H0 ;  /* 0x20000023ff237230 */ /* 0x000fe40000004100 */
[----:B------:R-:W-:Y:S01]  /*5ff0*/  IMAD R36, R31, UR6, RZ ;  /* 0x000000061f247c24 */ /* 0x000fe2000f8e02ff */
[----:B------:R-:W-:Y:S01]  /*6000*/  ISETP.LT.OR P5, PT, R34, 0x1, !P1 ;  /* 0x000000012200780c */ /* 0x000fe20004fa1670 */
[----:B------:R-:W-:-:S04]  /*6010*/  IMAD.WIDE.U32 R32, R37, UR6, R32 ;  /* 0x0000000625207c25 */ /* 0x000fc8000f8e0020 */
[----:B------:R-:W-:Y:S01]  /*6020*/  FMUL R30, R35, UR25 ;  /* 0x00000019231e7c20 */ /* 0x000fe20008400000 */
[----:B------:R-:W-:-:S03]  /*6030*/  IMAD R37, R37, UR7, R36 ;  /* 0x0000000725257c24 */ /* 0x000fc6000f8e0224 */
[----:B------:R-:W-:Y:S01]  /*6040*/  FFMA R225, R225, UR24, R30 ;  /* 0x00000018e1e17c23 */ /* 0x000fe2000800001e */
[----:B------:R-:W-:Y:S02]  /*6050*/  IADD3 R30, P4, R32, UR8, RZ ;  /* 0x00000008201e7c10 */ /* 0x000fe4000ff9e0ff */
[----:B------:R-:W-:Y:S02]  /*6060*/  PRMT R32, RZ, 0x7610, R32 ;  /* 0x00007610ff207816 */ /* 0x000fe40000000020 */
[----:B------:R-:W-:Y:S02]  /*6070*/  F2FP.SATFINITE.E4M3.F32.PACK_AB_MERGE_C R225, RZ, R225, RZ ;  /* 0x000000e1ffe1723e */ /* 0x000fe400048070ff */
[----:B------:R-:W-:-:S03]  /*6080*/  IADD3.X R31, R33, UR9, R37, P4, !PT ;  /* 0x00000009211f7c10 */ /* 0x000fc6000a7fe425 */
[----:B------:R2:W-:Y:S01]  /*6090*/  @!P3 STG.E.U8 desc[UR22][R24.64+0x1], R225 ;  /* 0x000001e11800b986 */ /* 0x0005e2000c101116 */
[----:B------:R-:W-:Y:S05]  /*60a0*/  @P5 BRA `(.L_x_47) ;  /* 0x0000000000045947 */ /* 0x000fea0003800000 */
[----:B------:R4:W5:Y:S02]  /*60b0*/  LDG.E.U8 R32, desc[UR22][R30.64] ;  /* 0x000000161e207981 */ /* 0x000964000c1e1100 */
.L_x_47:
[----:B------:R-:W-:Y:S05]  /*60c0*/  BSYNC B1 ;  /* 0x0000000000017941 */ /* 0x000fea0003800000 */
.L_x_46:
[----:B-----5:R-:W-:Y:S01]  /*60d0*/  LOP3.LUT R32, R32, 0xff, RZ, 0xc0, !PT ;  /* 0x000000ff20207812 */ /* 0x020fe200078ec0ff */
[----:B------:R-:W-:Y:S01]  /*60e0*/  BSSY B1, `(.L_x_48) ;  /* 0x000000b000017945 */ /* 0x000fe20003800000 */
[----:B------:R-:W-:Y:S02]  /*60f0*/  ISETP.LT.OR P3, PT, R34, 0x2, !P1 ;  /* 0x000000022200780c */ /* 0x000fe40004f61670 */
[----:B------:R-:W-:-:S05]  /*6100*/  F2FP.F16.E4M3.UNPACK_B R32, R32 ;  /* 0x00000020ff20723e */ /* 0x000fca00020006ff */
[----:B------:R-:W-:-:S05]  /*6110*/  HADD2.F32 R32, -RZ, R32.H0_H0 ;  /* 0x20000020ff207230 */ /* 0x000fca0000004100 */
[----:B------:R-:W-:Y:S01]  /*6120*/  FMUL R33, R32, UR25 ;  /* 0x0000001920217c20 */ /* 0x000fe20008400000 */
[----:B------:R-:W-:-:S03]  /*6130*/  PRMT R32, RZ, 0x7610, R32 ;  /* 0x00007610ff207816 */ /* 0x000fc60000000020 */
[----:B------:R-:W-:-:S05]  /*6140*/  FFMA R33, R224, UR24, R33 ;  /* 0x00000018e0217c23 */ /* 0x000fca0008000021 */
[----:B------:R-:W-:-:S05]  /*6150*/  F2FP.SATFINITE.E4M3.F32.PACK_AB_MERGE_C R33, RZ, R33, RZ ;  /* 0x00000021ff21723e */ /* 0x000fca00048070ff */
[----:B------:R0:W-:Y:S01]  /*6160*/  @!P5 STG.E.U8 desc[UR22][R26.64], R33 ;  /* 0x000000211a00d986 */ /* 0x0001e2000c101116 */
[----:B------:R-:W-:Y:S05]  /*6170*/  @P3 BRA `(.L_x_49) ;  /* 0x0000000000043947 */ /* 0x000fea0003800000 */
[----:B------:R0:W5:Y:S02]  /*6180*/  LDG.E.U8 R32, desc[UR22][R30.64+0x1] ;  /* 0x000001161e207981 */ /* 0x000164000c1e1100 */
.L_x_49:
[----:B------:R-:W-:Y:S05]  /*6190*/  BSYNC B1 ;  /* 0x0000000000017941 */ /* 0x000fea0003800000 */
.L_x_48:
[----:B-----5:R-:W-:Y:S01]  /*61a0*/  LOP3.LUT R32, R32, 0xff, RZ, 0xc0, !PT ;  /* 0x000000ff20207812 */ /* 0x020fe200078ec0ff */
[----:B------:R-:W-:Y:S01]  /*61b0*/  BSSY B1, `(.L_x_50) ;  /* 0x000000b000017945 */ /* 0x000fe20003800000 */
[----:B------:R-:W-:Y:S02]  /*61c0*/  ISETP.LT.OR P4, PT, R34, 0x9, !P0 ;  /* 0x000000092200780c */ /* 0x000fe40004781670 */
[----:B------:R-:W-:-:S05]  /*61d0*/  F2FP.F16.E4M3.UNPACK_B R32, R32 ;  /* 0x00000020ff20723e */ /* 0x000fca00020006ff */
[----:B------:R-:W-:-:S05]  /*61e0*/  HADD2.F32 R32, -RZ, R32.H0_H0 ;  /* 0x20000020ff207230 */ /* 0x000fca0000004100 */
[----:B------:R-:W-:-:S04]  /*61f0*/  FMUL R32, R32, UR25 ;  /* 0x0000001920207c20 */ /* 0x000fc80008400000 */
[----:B------:R-:W-:-:S05]  /*6200*/  FFMA R32, R223, UR24, R32 ;  /* 0x00000018df207c23 */ /* 0x000fca0008000020 */
[----:B0-----:R-:W-:Y:S02]  /*6210*/  F2FP.SATFINITE.E4M3.F32.PACK_AB_MERGE_C R33, RZ, R32, RZ ;  /* 0x00000020ff21723e */ /* 0x001fe400048070ff */
[----:B------:R-:W-:-:S03]  /*6220*/  PRMT R32, RZ, 0x7610, R32 ;  /* 0x00007610ff207816 */ /* 0x000fc60000000020 */
[----:B------:R0:W-:Y:S01]  /*6230*/  @!P3 STG.E.U8 desc[UR22][R26.64+0x1], R33 ;  /* 0x000001211a00b986 */ /* 0x0001e2000c101116 */
[----:B------:R-:W-:Y:S05]  /*6240*/  @P4 BRA `(.L_x_51) ;  /* 0x0000000000044947 */ /* 0x000fea0003800000 */
[----:B------:R0:W5:Y:S02]  /*6250*/  LDG.E.U8 R32, desc[UR22][R28.64+0x8] ;  /* 0x000008161c207981 */ /* 0x000164000c1e1100 */
.L_x_51:
[----:B------:R-:W-:Y:S05]  /*6260*/  BSYNC B1 ;  /* 0x0000000000017941 */ /* 0x000fea0003800000 */
.L_x_50:
[----:B-----5:R-:W-:Y:S01]  /*6270*/  LOP3.LUT R32, R32, 0xff, RZ, 0xc0, !PT ;  /* 0x000000ff20207812 */ /* 0x020fe200078ec0ff */
[----:B------:R-:W-:Y:S01]  /*6280*/  BSSY B1, `(.L_x_52) ;  /* 0x000000b000017945 */ /* 0x000fe20003800000 */
[----:B------:R-:W-:Y:S02]  /*6290*/  ISETP.LT.OR P3, PT, R34, 0xa, !P0 ;  /* 0x0000000a2200780c */ /* 0x000fe40004761670 */
[----:B------:R-:W-:-:S05]  /*62a0*/  F2FP.F16.E4M3.UNPACK_B R32, R32 ;  /* 0x00000020ff20723e */ /* 0x000fca00020006ff */
[----:B------:R-:W-:-:S05]  /*62b0*/  HADD2.F32 R32, -RZ, R32.H0_H0 ;  /* 0x20000020ff207230 */ /* 0x000fca0000004100 */
[----:B0-----:R-:W-:Y:S01]  /*62c0*/  FMUL R33, R32, UR25 ;  /* 0x0000001920217c20 */ /* 0x001fe20008400000 */
[----:B------:R-:W-:-:S03]  /*62d0*/  PRMT R32, RZ, 0x7610, R32 ;  /* 0x00007610ff207816 */ /* 0x000fc60000000020 */
[----:B------:R-:W-:-:S05]  /*62e0*/  FFMA R33, R222, UR24, R33 ;  /* 0x00000018de217c23 */ /* 0x000fca0008000021 */
[----:B------:R-:W-:-:S05]  /*62f0*/  F2FP.SATFINITE.E4M3.F32.PACK_AB_MERGE_C R33, RZ, R33, RZ ;  /* 0x00000021ff21723e */ /* 0x000fca00048070ff */
[----:B------:R0:W-:Y:S01]  /*6300*/  @!P4 STG.E.U8 desc[UR22][R24.64+0x8], R33 ;  /* 0x000008211800c986 */ /* 0x0001e2000c101116 */
[----:B------:R-:W-:Y:S05]  /*6310*/  @P3 BRA `(.L_x_53) ;  /* 0x0000000000043947 */ /* 0x000fea0003800000 */
[----:B------:R0:W5:Y:S02]  /*6320*/  LDG.E.U8 R32, desc[UR22][R28.64+0x9] ;  /* 0x000009161c207981 */ /* 0x000164000c1e1100 */
.L_x_53:
[----:B------:R-:W-:Y:S05]  /*6330*/  BSYNC B1 ;  /* 0x0000000000017941 */ /* 0x000fea0003800000 */
.L_x_52:
        /* <DEDUP_REMOVED lines=12> */
.L_x_55:
[----:B------:R-:W-:Y:S05]  /*6400*/  BSYNC B1 ;  /* 0x0000000000017941 */ /* 0x000fea0003800000 */
.L_x_54:
        /* <DEDUP_REMOVED lines=12> */
.L_x_57:
[----:B------:R-:W-:Y:S05]  /*64d0*/  BSYNC B1 ;  /* 0x0000000000017941 */ /* 0x000fea0003800000 */
.L_x_56:
        /* <DEDUP_REMOVED lines=12> */
.L_x_59:
[----:B------:R-:W-:Y:S05]  /*65a0*/  BSYNC B1 ;  /* 0x0000000000017941 */ /* 0x000fea0003800000 */
.L_x_58:
        /* <DEDUP_REMOVED lines=12> */
.L_x_61:
[----:B------:R-:W-:Y:S05]  /*6670*/  BSYNC B1 ;  /* 0x0000000000017941 */ /* 0x000fea0003800000 */
.L_x_60:
        /* <DEDUP_REMOVED lines=12> */
.L_x_63:
[----:B------:R-:W-:Y:S05]  /*6740*/  BSYNC B1 ;  /* 0x0000000000017941 */ /* 0x000fea0003800000 */
.L_x_62:
        /* <DEDUP_REMOVED lines=12> */
.L_x_65:
[----:B------:R-:W-:Y:S05]  /*6810*/  BSYNC B1 ;  /* 0x0000000000017941 */ /* 0x000fea0003800000 */
.L_x_64:
        /* <DEDUP_REMOVED lines=12> */
.L_x_67:
[----:B------:R-:W-:Y:S05]  /*68e0*/  BSYNC B1 ;  /* 0x0000000000017941 */ /* 0x000fea0003800000 */
.L_x_66:
        /* <DEDUP_REMOVED lines=12> */
.L_x_69:
[----:B------:R-:W-:Y:S05]  /*69b0*/  BSYNC B1 ;  /* 0x0000000000017941 */ /* 0x000fea0003800000 */
.L_x_68:
        /* <DEDUP_REMOVED lines=12> */
.L_x_71:
[----:B------:R-:W-:Y:S05]  /*6a80*/  BSYNC B1 ;  /* 0x0000000000017941 */ /* 0x000fea0003800000 */
.L_x_70:
        /* <DEDUP_REMOVED lines=12> */
.L_x_73:
[----:B------:R-:W-:Y:S05]  /*6b50*/  BSYNC B1 ;  /* 0x0000000000017941 */ /* 0x000fea0003800000 */
.L_x_72:
        /* <DEDUP_REMOVED lines=12> */
.L_x_75:
[----:B------:R-:W-:Y:S05]  /*6c20*/  BSYNC B1 ;  /* 0x0000000000017941 */ /* 0x000fea0003800000 */
.L_x_74:
        /* <DEDUP_REMOVED lines=12> */
.L_x_77:
[----:B------:R-:W-:Y:S05]  /*6cf0*/  BSYNC B1 ;  /* 0x0000000000017941 */ /* 0x000fea0003800000 */
.L_x_76:
        /* <DEDUP_REMOVED lines=12> */
.L_x_79:
[----:B------:R-:W-:Y:S05]  /*6dc0*/  BSYNC B1 ;  /* 0x0000000000017941 */ /* 0x000fea0003800000 */
.L_x_78:
        /* <DEDUP_REMOVED lines=12> */
.L_x_81:
[----:B------:R-:W-:Y:S05]  /*6e90*/  BSYNC B1 ;  /* 0x0000000000017941 */ /* 0x000fea0003800000 */
.L_x_80:
        /* <DEDUP_REMOVED lines=12> */
.L_x_83:
[----:B------:R-:W-:Y:S05]  /*6f60*/  BSYNC B1 ;  /* 0x0000000000017941 */ /* 0x000fea0003800000 */
.L_x_82:
        /* <DEDUP_REMOVED lines=12> */
.L_x_85:
[----:B------:R-:W-:Y:S05]  /*7030*/  BSYNC B1 ;  /* 0x0000000000017941 */ /* 0x000fea0003800000 */
.L_x_84:
        /* <DEDUP_REMOVED lines=12> */
.L_x_87:
[----:B------:R-:W-:Y:S05]  /*7100*/  BSYNC B1 ;  /* 0x0000000000017941 */ /* 0x000fea0003800000 */
.L_x_86:
        /* <DEDUP_REMOVED lines=12> */
.L_x_89:
[----:B------:R-:W-:Y:S05]  /*71d0*/  BSYNC B1 ;  /* 0x0000000000017941 */ /* 0x000fea0003800000 */
.L_x_88:
        /* <DEDUP_REMOVED lines=12> */
.L_x_91:
[----:B------:R-:W-:Y:S05]  /*72a0*/  BSYNC B1 ;  /* 0x0000000000017941 */ /* 0x000fea0003800000 */
.L_x_90:
        /* <DEDUP_REMOVED lines=12> */
.L_x_93:
[----:B------:R-:W-:Y:S05]  /*7370*/  BSYNC B1 ;  /* 0x0000000000017941 */ /* 0x000fea0003800000 */
.L_x_92:
        /* <DEDUP_REMOVED lines=12> */
.L_x_95:
[----:B------:R-:W-:Y:S05]  /*7440*/  BSYNC B1 ;  /* 0x0000000000017941 */ /* 0x000fea0003800000 */
.L_x_94:
        /* <DEDUP_REMOVED lines=12> */
.L_x_97:
[----:B------:R-:W-:Y:S05]  /*7510*/  BSYNC B1 ;  /* 0x0000000000017941 */ /* 0x000fea0003800000 */
.L_x_96:
        /* <DEDUP_REMOVED lines=12> */
.L_x_99:
[----:B------:R-:W-:Y:S05]  /*75e0*/  BSYNC B1 ;  /* 0x0000000000017941 */ /* 0x000fea0003800000 */
.L_x_98:
        /* <DEDUP_REMOVED lines=12> */
.L_x_101:
[----:B------:R-:W-:Y:S05]  /*76b0*/  BSYNC B1 ;  /* 0x0000000000017941 */ /* 0x000fea0003800000 */
.L_x_100:
        /* <DEDUP_REMOVED lines=12> */
.L_x_103:
[----:B------:R-:W-:Y:S05]  /*7780*/  BSYNC B1 ;  /* 0x0000000000017941 */ /* 0x000fea0003800000 */
.L_x_102:
        /* <DEDUP_REMOVED lines=12> */
.L_x_105:
[----:B------:R-:W-:Y:S05]  /*7850*/  BSYNC B1 ;  /* 0x0000000000017941 */ /* 0x000fea0003800000 */
.L_x_104:
        /* <DEDUP_REMOVED lines=12> */
.L_x_107:
[----:B------:R-:W-:Y:S05]  /*7920*/  BSYNC B1 ;  /* 0x0000000000017941 */ /* 0x000fea0003800000 */
.L_x_106:
        /* <DEDUP_REMOVED lines=12> */
.L_x_109:
[----:B------:R-:W-:Y:S05]  /*79f0*/  BSYNC B1 ;  /* 0x0000000000017941 */ /* 0x000fea0003800000 */
.L_x_108:
        /* <DEDUP_REMOVED lines=12> */
.L_x_111:
[----:B------:R-:W-:Y:S05]  /*7ac0*/  BSYNC B1 ;  /* 0x0000000000017941 */ /* 0x000fea0003800000 */
.L_x_110:
        /* <DEDUP_REMOVED lines=12> */
.L_x_113:
[----:B------:R-:W-:Y:S05]  /*7b90*/  BSYNC B1 ;  /* 0x0000000000017941 */ /* 0x000fea0003800000 */
.L_x_112:
        /* <DEDUP_REMOVED lines=12> */
.L_x_115:
[----:B------:R-:W-:Y:S05]  /*7c60*/  BSYNC B1 ;  /* 0x0000000000017941 */ /* 0x000fea0003800000 */
.L_x_114:
        /* <DEDUP_REMOVED lines=12> */
.L_x_117:
[----:B------:R-:W-:Y:S05]  /*7d30*/  BSYNC B1 ;  /* 0x0000000000017941 */ /* 0x000fea0003800000 */
.L_x_116:
        /* <DEDUP_REMOVED lines=12> */
.L_x_119:
[----:B------:R-:W-:Y:S05]  /*7e00*/  BSYNC B1 ;  /* 0x0000000000017941 */ /* 0x000fea0003800000 */
.L_x_118:
        /* <DEDUP_REMOVED lines=12> */
.L_x_121:
[----:B------:R-:W-:Y:S05]  /*7ed0*/  BSYNC B1 ;  /* 0x0000000000017941 */ /* 0x000fea0003800000 */
.L_x_120:
        /* <DEDUP_REMOVED lines=12> */
.L_x_123:
[----:B------:R-:W-:Y:S05]  /*7fa0*/  BSYNC B1 ;  /* 0x0000000000017941 */ /* 0x000fea0003800000 */
.L_x_122:
        /* <DEDUP_REMOVED lines=12> */
.L_x_125:
[----:B------:R-:W-:Y:S05]  /*8070*/  BSYNC B1 ;  /* 0x0000000000017941 */ /* 0x000fea0003800000 */
.L_x_124:
        /* <DEDUP_REMOVED lines=12> */
.L_x_127:
[----:B------:R-:W-:Y:S05]  /*8140*/  BSYNC B1 ;  /* 0x0000000000017941 */ /* 0x000fea0003800000 */
.L_x_126:
        /* <DEDUP_REMOVED lines=12> */
.L_x_129:
[----:B------:R-:W-:Y:S05]  /*8210*/  BSYNC B1 ;  /* 0x0000000000017941 */ /* 0x000fea0003800000 */
.L_x_128:
        /* <DEDUP_REMOVED lines=12> */
.L_x_131:
[----:B------:R-:W-:Y:S05]  /*82e0*/  BSYNC B1 ;  /* 0x0000000000017941 */ /* 0x000fea0003800000 */
.L_x_130:
        /* <DEDUP_REMOVED lines=12> */
.L_x_133:
[----:B------:R-:W-:Y:S05]  /*83b0*/  BSYNC B1 ;  /* 0x0000000000017941 */ /* 0x000fea0003800000 */
.L_x_132:
        /* <DEDUP_REMOVED lines=12> */
.L_x_135:
[----:B------:R-:W-:Y:S05]  /*8480*/  BSYNC B1 ;  /* 0x0000000000017941 */ /* 0x000fea0003800000 */
.L_x_134:
        /* <DEDUP_REMOVED lines=12> */
.L_x_137:
[----:B------:R-:W-:Y:S05]  /*8550*/  BSYNC B1 ;  /* 0x0000000000017941 */ /* 0x000fea0003800000 */
.L_x_136:
        /* <DEDUP_REMOVED lines=12> */
.L_x_139:
[----:B------:R-:W-:Y:S05]  /*8620*/  BSYNC B1 ;  /* 0x0000000000017941 */ /* 0x000fea0003800000 */
.L_x_138:
        /* <DEDUP_REMOVED lines=12> */
.L_x_141:
[----:B------:R-:W-:Y:S05]  /*86f0*/  BSYNC B1 ;  /* 0x0000000000017941 */ /* 0x000fea0003800000 */
.L_x_140:
        /* <DEDUP_REMOVED lines=12> */
.L_x_143:
[----:B------:R-:W-:Y:S05]  /*87c0*/  BSYNC B1 ;  /* 0x0000000000017941 */ /* 0x000fea0003800000 */
.L_x_142:
        /* <DEDUP_REMOVED lines=12> */
.L_x_145:
[----:B------:R-:W-:Y:S05]  /*8890*/  BSYNC B1 ;  /* 0x0000000000017941 */ /* 0x000fea0003800000 */
.L_x_144:
        /* <DEDUP_REMOVED lines=12> */
.L_x_147:
[----:B------:R-:W-:Y:S05]  /*8960*/  BSYNC B1 ;  /* 0x0000000000017941 */ /* 0x000fea0003800000 */
.L_x_146:
        /* <DEDUP_REMOVED lines=12> */
.L_x_149:
[----:B------:R-:W-:Y:S05]  /*8a30*/  BSYNC B1 ;  /* 0x0000000000017941 */ /* 0x000fea0003800000 */
.L_x_148:
        /* <DEDUP_REMOVED lines=12> */
.L_x_151:
[----:B------:R-:W-:Y:S05]  /*8b00*/  BSYNC B1 ;  /* 0x0000000000017941 */ /* 0x000fea0003800000 */
.L_x_150:
        /* <DEDUP_REMOVED lines=12> */
.L_x_153:
[----:B------:R-:W-:Y:S05]  /*8bd0*/  BSYNC B1 ;  /* 0x0000000000017941 */ /* 0x000fea0003800000 */
.L_x_152:
        /* <DEDUP_REMOVED lines=12> */
.L_x_155:
[----:B------:R-:W-:Y:S05]  /*8ca0*/  BSYNC B1 ;  /* 0x0000000000017941 */ /* 0x000fea0003800000 */
.L_x_154:
        /* <DEDUP_REMOVED lines=12> */
.L_x_157:
[----:B------:R-:W-:Y:S05]  /*8d70*/  BSYNC B1 ;  /* 0x0000000000017941 */ /* 0x000fea0003800000 */
.L_x_156:
        /* <DEDUP_REMOVED lines=12> */
.L_x_159:
[----:B------:R-:W-:Y:S05]  /*8e40*/  BSYNC B1 ;  /* 0x0000000000017941 */ /* 0x000fea0003800000 */
.L_x_158:
        /* <DEDUP_REMOVED lines=12> */
.L_x_161:
[----:B------:R-:W-:Y:S05]  /*8f10*/  BSYNC B1 ;  /* 0x0000000000017941 */ /* 0x000fea0003800000 */
.L_x_160:
        /* <DEDUP_REMOVED lines=12> */
.L_x_163:
[----:B------:R-:W-:Y:S05]  /*8fe0*/  BSYNC B1 ;  /* 0x0000000000017941 */ /* 0x000fea0003800000 */
.L_x_162:
        /* <DEDUP_REMOVED lines=12> */
.L_x_165:
[----:B------:R-:W-:Y:S05]  /*90b0*/  BSYNC B1 ;  /* 0x0000000000017941 */ /* 0x000fea0003800000 */
.L_x_164:
        /* <DEDUP_REMOVED lines=12> */
.L_x_167:
[----:B------:R-:W-:Y:S05]  /*9180*/  BSYNC B1 ;  /* 0x0000000000017941 */ /* 0x000fea0003800000 */
.L_x_166:
        /* <DEDUP_REMOVED lines=12> */
.L_x_169:
[----:B------:R-:W-:Y:S05]  /*9250*/  BSYNC B1 ;  /* 0x0000000000017941 */ /* 0x000fea0003800000 */
.L_x_168:
        /* <DEDUP_REMOVED lines=12> */
.L_x_171:
[----:B------:R-:W-:Y:S05]  /*9320*/  BSYNC B1 ;  /* 0x0000000000017941 */ /* 0x000fea0003800000 */
.L_x_170:
        /* <DEDUP_REMOVED lines=12> */
.L_x_173:
[----:B------:R-:W-:Y:S05]  /*93f0*/  BSYNC B1 ;  /* 0x0000000000017941 */ /* 0x000fea0003800000 */
.L_x_172:
        /* <DEDUP_REMOVED lines=12> */
.L_x_175:
[----:B------:R-:W-:Y:S05]  /*94c0*/  BSYNC B1 ;  /* 0x0000000000017941 */ /* 0x000fea0003800000 */
.L_x_174:
        /* <DEDUP_REMOVED lines=12> */
.L_x_177:
[----:B------:R-:W-:Y:S05]  /*9590*/  BSYNC B1 ;  /* 0x0000000000017941 */ /* 0x000fea0003800000 */
.L_x_176:
        /* <DEDUP_REMOVED lines=12> */
.L_x_179:
[----:B------:R-:W-:Y:S05]  /*9660*/  BSYNC B1 ;  /* 0x0000000000017941 */ /* 0x000fea0003800000 */
.L_x_178:
        /* <DEDUP_REMOVED lines=12> */
.L_x_181:
[----:B------:R-:W-:Y:S05]  /*9730*/  BSYNC B1 ;  /* 0x0000000000017941 */ /* 0x000fea0003800000 */
.L_x_180:
        /* <DEDUP_REMOVED lines=12> */
.L_x_183:
[----:B------:R-:W-:Y:S05]  /*9800*/  BSYNC B1 ;  /* 0x0000000000017941 */ /* 0x000fea0003800000 */
.L_x_182:
        /* <DEDUP_REMOVED lines=12> */
.L_x_185:
[----:B------:R-:W-:Y:S05]  /*98d0*/  BSYNC B1 ;  /* 0x0000000000017941 */ /* 0x000fea0003800000 */
.L_x_184:
        /* <DEDUP_REMOVED lines=12> */
.L_x_187:
[----:B------:R-:W-:Y:S05]  /*99a0*/  BSYNC B1 ;  /* 0x0000000000017941 */ /* 0x000fea0003800000 */
.L_x_186:
        /* <DEDUP_REMOVED lines=12> */
.L_x_189:
[----:B------:R-:W-:Y:S05]  /*9a70*/  BSYNC B1 ;  /* 0x0000000000017941 */ /* 0x000fea0003800000 */
.L_x_188:
        /* <DEDUP_REMOVED lines=12> */
.L_x_191:
[----:B------:R-:W-:Y:S05]  /*9b40*/  BSYNC B1 ;  /* 0x0000000000017941 */ /* 0x000fea0003800000 */
.L_x_190:
        /* <DEDUP_REMOVED lines=12> */
.L_x_193:
[----:B------:R-:W-:Y:S05]  /*9c10*/  BSYNC B1 ;  /* 0x0000000000017941 */ /* 0x000fea0003800000 */
.L_x_192:
[----:B-----5:R-:W-:Y:S01]  /*9c20*/  LOP3.LUT R32, R32, 0xff, RZ, 0xc0, !PT ;  /* 0x000000ff20207812 */ /* 0x020fe200078ec0ff */
[----:B------:R-:W-:Y:S01]  /*9c30*/  BSSY B1, `(.L_x_194) ;  /* 0x000000b000017945 */ /* 0x000fe20003800000 */
[----:B------:R-:W-:Y:S02]  /*9c40*/  ISETP.LT.OR P4, PT, R34, 0x99, !P0 ;  /* 0x000000992200780c */ /* 0x000fe40004781670 */
[----:B------:R-:W-:-:S05]  /*9c50*/  F2FP.F16.E4M3.UNPACK_B R32, R32 ;  /* 0x00000020ff20723e */ /* 0x000fca00020006ff */
[----:B------:R-:W-:-:S05]  /*9c60*/  HADD2.F32 R32, -RZ, R32.H0_H0 ;  /* 0x20000020ff207230 */ /* 0x000fca0000004100 */
[----:B------:R-:W-:-:S04]  /*9c70*/  FMUL R32, R32, UR25 ;  /* 0x0000001920207c20 */ /* 0x000fc80008400000 */
[----:B------:R-:W-:Y:S01]  /*9c80*/  FFMA R32, R23, UR24, R32 ;  /* 0x0000001817207c23 */ /* 0x000fe20008000020 */
[----:B------:R-:W-:-:S04]  /*9c90*/  PRMT R23, RZ, 0x7610, R23 ;  /* 0x00007610ff177816 */ /* 0x000fc80000000017 */
[----:B0-----:R-:W-:-:S05]  /*9ca0*/  F2FP.SATFINITE.E4M3.F32.PACK_AB_MERGE_C R33, RZ, R32, RZ ;  /* 0x00000020ff21723e */ /* 0x001fca00048070ff */
[----:B------:R0:W-:Y:S01]  /*9cb0*/  @!P3 STG.E.U8 desc[UR22][R26.64+0x91], R33 ;  /* 0x000091211a00b986 */ /* 0x0001e2000c101116 */
[----:B------:R-:W-:Y:S05]  /*9cc0*/  @P4 BRA `(.L_x_195) ;  /* 0x0000000000044947 */ /* 0x000fea0003800000 */
[----:B------:R0:W5:Y:S02]  /*9cd0*/  LDG.E.U8 R23, desc[UR22][R28.64+0x98] ;  /* 0x000098161c177981 */ /* 0x000164000c1e1100 */
.L_x_195:
[----:B------:R-:W-:Y:S05]  /*9ce0*/  BSYNC B1 ;  /* 0x0000000000017941 */ /* 0x000fea0003800000 */
.L_x_194:
        /* <DEDUP_REMOVED lines=8> */
[----:B------:R-:W-:-:S05]  /*9d70*/  F2FP.SATFINITE.E4M3.F32.PACK_AB_MERGE_C R23, RZ, R23, RZ ;  /* 0x00000017ff17723e */ /* 0x000fca00048070ff */
[----:B------:R0:W-:Y:S01]  /*9d80*/  @!P4 STG.E.U8 desc[UR22][R24.64+0x98], R23 ;  /* 0x000098171800c986 */ /* 0x0001e2000c101116 */
[----:B------:R-:W-:Y:S05]  /*9d90*/  @P3 BRA `(.L_x_197) ;  /* 0x0000000000043947 */ /* 0x000fea0003800000 */
[----:B------:R0:W5:Y:S02]  /*9da0*/  LDG.E.U8 R22, desc[UR22][R28.64+0x99] ;  /* 0x000099161c167981 */ /* 0x000164000c1e1100 */
.L_x_197:
[----:B------:R-:W-:Y:S05]  /*9db0*/  BSYNC B1 ;  /* 0x0000000000017941 */ /* 0x000fea0003800000 */
.L_x_196:
        /* <DEDUP_REMOVED lines=12> */
.L_x_199:
[----:B------:R-:W-:Y:S05]  /*9e80*/  BSYNC B1 ;  /* 0x0000000000017941 */ /* 0x000fea0003800000 */
.L_x_198:
        /* <DEDUP_REMOVED lines=12> */
.L_x_201:
[----:B------:R-:W-:Y:S05]  /*9f50*/  BSYNC B1 ;  /* 0x0000000000017941 */ /* 0x000fea0003800000 */
.L_x_200:
        /* <DEDUP_REMOVED lines=12> */
.L_x_203:
[----:B------:R-:W-:Y:S05]  /*a020*/  BSYNC B1 ;  /* 0x0000000000017941 */ /* 0x000fea0003800000 */
.L_x_202:
        /* <DEDUP_REMOVED lines=12> */
.L_x_205:
[----:B------:R-:W-:Y:S05]  /*a0f0*/  BSYNC B1 ;  /* 0x0000000000017941 */ /* 0x000fea0003800000 */
.L_x_204:
        /* <DEDUP_REMOVED lines=12> */
.L_x_207:
[----:B------:R-:W-:Y:S05]  /*a1c0*/  BSYNC B1 ;  /* 0x0000000000017941 */ /* 0x000fea0003800000 */
.L_x_206:
        /* <DEDUP_REMOVED lines=12> */
.L_x_209:
[----:B------:R-:W-:Y:S05]  /*a290*/  BSYNC B1 ;  /* 0x0000000000017941 */ /* 0x000fea0003800000 */
.L_x_208:
        /* <DEDUP_REMOVED lines=12> */
.L_x_211:
[----:B------:R-:W-:Y:S05]  /*a360*/  BSYNC B1 ;  /* 0x0000000000017941 */ /* 0x000fea0003800000 */
.L_x_210:
        /* <DEDUP_REMOVED lines=12> */
.L_x_213:
[----:B------:R-:W-:Y:S05]  /*a430*/  BSYNC B1 ;  /* 0x0000000000017941 */ /* 0x000fea0003800000 */
.L_x_212:
        /* <DEDUP_REMOVED lines=12> */
.L_x_215:
[----:B------:R-:W-:Y:S05]  /*a500*/  BSYNC B1 ;  /* 0x0000000000017941 */ /* 0x000fea0003800000 */
.L_x_214:
        /* <DEDUP_REMOVED lines=12> */
.L_x_217:
[----:B------:R-:W-:Y:S05]  /*a5d0*/  BSYNC B1 ;  /* 0x0000000000017941 */ /* 0x000fea0003800000 */
.L_x_216:
        /* <DEDUP_REMOVED lines=12> */
.L_x_219:
[----:B------:R-:W-:Y:S05]  /*a6a0*/  BSYNC B1 ;  /* 0x0000000000017941 */ /* 0x000fea0003800000 */
.L_x_218:
        /* <DEDUP_REMOVED lines=12> */
.L_x_221:
[----:B------:R-:W-:Y:S05]  /*a770*/  BSYNC B1 ;  /* 0x0000000000017941 */ /* 0x000fea0003800000 */
.L_x_220:
        /* <DEDUP_REMOVED lines=12> */
.L_x_223:
[----:B------:R-:W-:Y:S05]  /*a840*/  BSYNC B1 ;  /* 0x0000000000017941 */ /* 0x000fea0003800000 */
.L_x_222:
        /* <DEDUP_REMOVED lines=12> */
.L_x_225:
[----:B------:R-:W-:Y:S05]  /*a910*/  BSYNC B1 ;  /* 0x0000000000017941 */ /* 0x000fea0003800000 */
.L_x_224:
        /* <DEDUP_REMOVED lines=12> */
.L_x_227:
[----:B------:R-:W-:Y:S05]  /*a9e0*/  BSYNC B1 ;  /* 0x0000000000017941 */ /* 0x000fea0003800000 */
.L_x_226:
        /* <DEDUP_REMOVED lines=12> */
.L_x_229:
[----:B------:R-:W-:Y:S05]  /*aab0*/  BSYNC B1 ;  /* 0x0000000000017941 */ /* 0x000fea0003800000 */
.L_x_228:
        /* <DEDUP_REMOVED lines=12> */
.L_x_231:
[----:B------:R-:W-:Y:S05]  /*ab80*/  BSYNC B1 ;  /* 0x0000000000017941 */ /* 0x000fea0003800000 */
.L_x_230:
        /* <DEDUP_REMOVED lines=12> */
.L_x_233:
[----:B------:R-:W-:Y:S05]  /*ac50*/  BSYNC B1 ;  /* 0x0000000000017941 */ /* 0x000fea0003800000 */
.L_x_232:
        /* <DEDUP_REMOVED lines=12> */
.L_x_235:
[----:B------:R-:W-:Y:S05]  /*ad20*/  BSYNC B1 ;  /* 0x0000000000017941 */ /* 0x000fea0003800000 */
.L_x_234:
        /* <DEDUP_REMOVED lines=12> */
.L_x_237:
[----:B------:R-:W-:Y:S05]  /*adf0*/  BSYNC B1 ;  /* 0x0000000000017941 */ /* 0x000fea0003800000 */
.L_x_236:
[----:B-----5:R-:W-:Y:S01]  /*ae00*/  LOP3.LUT R2, R2, 0xff, RZ, 0xc0, !PT ;  /* 0x000000ff02027812 */ /* 0x020fe200078ec0ff */
[----:B------:R-:W-:Y:S01]  /*ae10*/  BSSY B1, `(.L_x_238) ;  /* 0x000000b000017945 */ /* 0x000fe20003800000 */
[----:B------:R-:W-:Y:S02]  /*ae20*/  ISETP.LT.OR P4, PT, R34, 0xc1, !P1 ;  /* 0x000000c12200780c */ /* 0x000fe40004f81670 */
[----:B------:R-:W-:-:S05]  /*ae30*/  F2FP.F16.E4M3.UNPACK_B R2, R2 ;  /* 0x00000002ff02723e */ /* 0x000fca00020006ff */
[----:B------:R-:W-:-:S05]  /*ae40*/  HADD2.F32 R2, -RZ, R2.H0_H0 ;  /* 0x20000002ff027230 */ /* 0x000fca0000004100 */
[----:B0-----:R-:W-:-:S04]  /*ae50*/  FMUL R3, R2, UR25 ;  /* 0x0000001902037c20 */ /* 0x001fc80008400000 */
[----:B------:R-:W-:Y:S01]  /*ae60*/  FFMA R3, R0, UR24, R3 ;  /* 0x0000001800037c23 */ /* 0x000fe20008000003 */
[----:B------:R-:W-:-:S04]  /*ae70*/  PRMT R0, RZ, 0x7610, R0 ;  /* 0x00007610ff007816 */ /* 0x000fc80000000000 */
[----:B------:R-:W-:-:S05]  /*ae80*/  F2FP.SATFINITE.E4M3.F32.PACK_AB_MERGE_C R3, RZ, R3, RZ ;  /* 0x00000003ff03723e */ /* 0x000fca00048070ff */
[----:B------:R0:W-:Y:S01]  /*ae90*/  @!P3 STG.E.U8 desc[UR22][R24.64+0xc1], R3 ;  /* 0x0000c1031800b986 */ /* 0x0001e2000c101116 */
[----:B------:R-:W-:Y:S05]  /*aea0*/  @P4 BRA `(.L_x_239) ;  /* 0x0000000000044947 */ /* 0x000fea0003800000 */
[----:B------:R0:W5:Y:S02]  /*aeb0*/  LDG.E.U8 R0, desc[UR22][R30.64+0xc0] ;  /* 0x0000c0161e007981 */ /* 0x000164000c1e1100 */
.L_x_239:
[----:B------:R-:W-:Y:S05]  /*aec0*/  BSYNC B1 ;  /* 0x0000000000017941 */ /* 0x000fea0003800000 */
.L_x_238:
[----:B------:R-:W2:Y:S01]  /*aed0*/  LDL.LU R2, [R1] ;  /* 0x0000000001027983 */ /* 0x000ea20000300800 */
[----:B-----5:R-:W-:Y:S01]  /*aee0*/  LOP3.LUT R0, R0, 0xff, RZ, 0xc0, !PT ;  /* 0x000000ff00007812 */ /* 0x020fe200078ec0ff */
[----:B------:R-:W-:Y:S01]  /*aef0*/  BSSY B1, `(.L_x_240) ;  /* 0x000000b000017945 */ /* 0x000fe20003800000 */
[----:B------:R-:W-:Y:S02]  /*af00*/  ISETP.LT.OR P3, PT, R34, 0xc2, !P1 ;  /* 0x000000c22200780c */ /* 0x000fe40004f61670 */
[----:B------:R-:W-:-:S05]  /*af10*/  F2FP.F16.E4M3.UNPACK_B R0, R0 ;  /* 0x00000000ff00723e */ /* 0x000fca00020006ff */
[----:B------:R-:W-:-:S05]  /*af20*/  HADD2.F32 R0, -RZ, R0.H0_H0 ;  /* 0x20000000ff007230 */ /* 0x000fca0000004100 */
[----:B------:R-:W-:-:S04]  /*af30*/  FMUL R0, R0, UR25 ;  /* 0x0000001900007c20 */ /* 0x000fc80008400000 */
[----:B--2---:R-:W-:-:S05]  /*af40*/  FFMA R0, R2, UR24, R0 ;  /* 0x0000001802007c23 */ /* 0x004fca0008000000 */
[----:B0-----:R-:W-:Y:S02]  /*af50*/  F2FP.SATFINITE.E4M3.F32.PACK_AB_MERGE_C R3, RZ, R0, RZ ;  /* 0x00000000ff03723e */ /* 0x001fe400048070ff */
[----:B------:R-:W-:-:S03]  /*af60*/  PRMT R0, RZ, 0x7610, R0 ;  /* 0x00007610ff007816 */ /* 0x000fc60000000000 */
[----:B------:R0:W-:Y:S01]  /*af70*/  @!P4 STG.E.U8 desc[UR22][R26.64+0xc0], R3 ;  /* 0x0000c0031a00c986 */ /* 0x0001e2000c101116 */
[----:B------:R-:W-:Y:S05]  /*af80*/  @P3 BRA `(.L_x_241) ;  /* 0x0000000000043947 */ /* 0x000fea0003800000 */
[----:B------:R2:W5:Y:S02]  /*af90*/  LDG.E.U8 R0, desc[UR22][R30.64+0xc1] ;  /* 0x0000c1161e007981 */ /* 0x000564000c1e1100 */
.L_x_241:
[----:B------:R-:W-:Y:S05]  /*afa0*/  BSYNC B1 ;  /* 0x0000000000017941 */ /* 0x000fea0003800000 */
.L_x_240:
[----:B------:R-:W3:Y:S01]  /*afb0*/  LDL.LU R2, [R1+0x4] ;  /* 0x0000040001027983 */ /* 0x000ee20000300800 */
[----:B-----5:R-:W-:Y:S01]  /*afc0*/  LOP3.LUT R0, R0, 0xff, RZ, 0xc0, !PT ;  /* 0x000000ff00007812 */ /* 0x020fe200078ec0ff */
[----:B------:R-:W-:Y:S01]  /*afd0*/  BSSY B1, `(.L_x_242) ;  /* 0x000000b000017945 */ /* 0x000fe20003800000 */
[----:B------:R-:W-:Y:S02]  /*afe0*/  ISETP.LT.OR P4, PT, R34, 0xc9, !P0 ;  /* 0x000000c92200780c */ /* 0x000fe40004781670 */
[----:B------:R-:W-:-:S05]  /*aff0*/  F2FP.F16.E4M3.UNPACK_B R0, R0 ;  /* 0x00000000ff00723e */ /* 0x000fca00020006ff */
[----:B------:R-:W-:-:S05]  /*b000*/  HADD2.F32 R0, -RZ, R0.H0_H0 ;  /* 0x20000000ff007230 */ /* 0x000fca0000004100 */
[----:B------:R-:W-:-:S04]  /*b010*/  FMUL R0, R0, UR25 ;  /* 0x0000001900007c20 */ /* 0x000fc80008400000 */
[----:B---3--:R-:W-:-:S05]  /*b020*/  FFMA R0, R2, UR24, R0 ;  /* 0x0000001802007c23 */ /* 0x008fca0008000000 */
[----:B0-----:R-:W-:Y:S02]  /*b030*/  F2FP.SATFINITE.E4M3.F32.PACK_AB_MERGE_C R3, RZ, R0, RZ ;  /* 0x00000000ff03723e */ /* 0x001fe400048070ff */
[----:B------:R-:W-:-:S03]  /*b040*/  PRMT R0, RZ, 0x7610, R0 ;  /* 0x00007610ff007816 */ /* 0x000fc60000000000 */
[----:B------:R0:W-:Y:S01]  /*b050*/  @!P3 STG.E.U8 desc[UR22][R26.64+0xc1], R3 ;  /* 0x0000c1031a00b986 */ /* 0x0001e2000c101116 */
[----:B------:R-:W-:Y:S05]  /*b060*/  @P4 BRA `(.L_x_243) ;  /* 0x0000000000044947 */ /* 0x000fea0003800000 */
[----:B------:R3:W5:Y:S02]  /*b070*/  LDG.E.U8 R0, desc[UR22][R28.64+0xc8] ;  /* 0x0000c8161c007981 */ /* 0x000764000c1e1100 */
.L_x_243:
[----:B------:R-:W-:Y:S05]  /*b080*/  BSYNC B1 ;  /* 0x0000000000017941 */ /* 0x000fea0003800000 */
.L_x_242:
[----:B------:R-:W2:Y:S01]  /*b090*/  LDL.LU R2, [R1+0x8] ;  /* 0x0000080001027983 */ /* 0x000ea20000300800 */
        /* <DEDUP_REMOVED lines=12> */
.L_x_245:
[----:B------:R-:W-:Y:S05]  /*b160*/  BSYNC B1 ;  /* 0x0000000000017941 */ /* 0x000fea0003800000 */
.L_x_244:
        /* <DEDUP_REMOVED lines=13> */
.L_x_247:
[----:B------:R-:W-:Y:S05]  /*b240*/  BSYNC B1 ;  /* 0x0000000000017941 */ /* 0x000fea0003800000 */
.L_x_246:
        /* <DEDUP_REMOVED lines=13> */
.L_x_249:
[----:B------:R-:W-:Y:S05]  /*b320*/  BSYNC B1 ;  /* 0x0000000000017941 */ /* 0x000fea0003800000 */
.L_x_248:
        /* <DEDUP_REMOVED lines=13> */
.L_x_251:
[----:B------:R-:W-:Y:S05]  /*b400*/  BSYNC B1 ;  /* 0x0000000000017941 */ /* 0x000fea0003800000 */
.L_x_250:
        /* <DEDUP_REMOVED lines=13> */
.L_x_253:
[----:B------:R-:W-:Y:S05]  /*b4e0*/  BSYNC B1 ;  /* 0x0000000000017941 */ /* 0x000fea0003800000 */
.L_x_252:
        /* <DEDUP_REMOVED lines=13> */
.L_x_255:
[----:B------:R-:W-:Y:S05]  /*b5c0*/  BSYNC B1 ;  /* 0x0000000000017941 */ /* 0x000fea0003800000 */
.L_x_254:
        /* <DEDUP_REMOVED lines=13> */
.L_x_257:
[----:B------:R-:W-:Y:S05]  /*b6a0*/  BSYNC B1 ;  /* 0x0000000000017941 */ /* 0x000fea0003800000 */
.L_x_256:
        /* <DEDUP_REMOVED lines=13> */
.L_x_259:
[----:B------:R-:W-:Y:S05]  /*b780*/  BSYNC B1 ;  /* 0x0000000000017941 */ /* 0x000fea0003800000 */
.L_x_258:
        /* <DEDUP_REMOVED lines=13> */
.L_x_261:
[----:B------:R-:W-:Y:S05]  /*b860*/  BSYNC B1 ;  /* 0x0000000000017941 */ /* 0x000fea0003800000 */
.L_x_260:
        /* <DEDUP_REMOVED lines=13> */
.L_x_263:
[----:B------:R-:W-:Y:S05]  /*b940*/  BSYNC B1 ;  /* 0x0000000000017941 */ /* 0x000fea0003800000 */
.L_x_262:
        /* <DEDUP_REMOVED lines=13> */
.L_x_265:
[----:B------:R-:W-:Y:S05]  /*ba20*/  BSYNC B1 ;  /* 0x0000000000017941 */ /* 0x000fea0003800000 */
.L_x_264:
        /* <DEDUP_REMOVED lines=13> */
.L_x_267:
[----:B------:R-:W-:Y:S05]  /*bb00*/  BSYNC B1 ;  /* 0x0000000000017941 */ /* 0x000fea0003800000 */
.L_x_266:
        /* <DEDUP_REMOVED lines=13> */
.L_x_269:
[----:B------:R-:W-:Y:S05]  /*bbe0*/  BSYNC B1 ;  /* 0x0000000000017941 */ /* 0x000fea0003800000 */
.L_x_268:
        /* <DEDUP_REMOVED lines=13> */
.L_x_271:
[----:B------:R-:W-:Y:S05]  /*bcc0*/  BSYNC B1 ;  /* 0x0000000000017941 */ /* 0x000fea0003800000 */
.L_x_270:
        /* <DEDUP_REMOVED lines=13> */
.L_x_273:
[----:B------:R-:W-:Y:S05]  /*bda0*/  BSYNC B1 ;  /* 0x0000000000017941 */ /* 0x000fea0003800000 */
.L_x_272:
        /* <DEDUP_REMOVED lines=13> */
.L_x_275:
[----:B------:R-:W-:Y:S05]  /*be80*/  BSYNC B1 ;  /* 0x0000000000017941 */ /* 0x000fea0003800000 */
.L_x_274:
        /* <DEDUP_REMOVED lines=13> */
.L_x_277:
[----:B------:R-:W-:Y:S05]  /*bf60*/  BSYNC B1 ;  /* 0x0000000000017941 */ /* 0x000fea0003800000 */
.L_x_276:
        /* <DEDUP_REMOVED lines=13> */
.L_x_279:
[----:B------:R-:W-:Y:S05]  /*c040*/  BSYNC B1 ;  /* 0x0000000000017941 */ /* 0x000fea0003800000 */
.L_x_278:
        /* <DEDUP_REMOVED lines=13> */
.L_x_281:
[----:B------:R-:W-:Y:S05]  /*c120*/  BSYNC B1 ;  /* 0x0000000000017941 */ /* 0x000fea0003800000 */
.L_x_280:
        /* <DEDUP_REMOVED lines=13> */
.L_x_283:
[----:B------:R-:W-:Y:S05]  /*c200*/  BSYNC B1 ;  /* 0x0000000000017941 */ /* 0x000fea0003800000 */
.L_x_282:
        /* <DEDUP_REMOVED lines=13> */
.L_x_285:
[----:B------:R-:W-:Y:S05]  /*c2e0*/  BSYNC B1 ;  /* 0x0000000000017941 */ /* 0x000fea0003800000 */
.L_x_284:
        /* <DEDUP_REMOVED lines=13> */
.L_x_287:
[----:B------:R-:W-:Y:S05]  /*c3c0*/  BSYNC B1 ;  /* 0x0000000000017941 */ /* 0x000fea0003800000 */
.L_x_286:
        /* <DEDUP_REMOVED lines=13> */
.L_x_289:
[----:B------:R-:W-:Y:S05]  /*c4a0*/  BSYNC B1 ;  /* 0x0000000000017941 */ /* 0x000fea0003800000 */
.L_x_288:
        /* <DEDUP_REMOVED lines=13> */
.L_x_291:
[----:B------:R-:W-:Y:S05]  /*c580*/  BSYNC B1 ;  /* 0x0000000000017941 */ /* 0x000fea0003800000 */
.L_x_290:
        /* <DEDUP_REMOVED lines=13> */
.L_x_293:
[----:B------:R-:W-:Y:S05]  /*c660*/  BSYNC B1 ;  /* 0x0000000000017941 */ /* 0x000fea0003800000 */
.L_x_292:
        /* <DEDUP_REMOVED lines=13> */
.L_x_295:
[----:B------:R-:W-:Y:S05]  /*c740*/  BSYNC B1 ;  /* 0x0000000000017941 */ /* 0x000fea0003800000 */
.L_x_294:
        /* <DEDUP_REMOVED lines=13> */
.L_x_297:
[----:B------:R-:W-:Y:S05]  /*c820*/  BSYNC B1 ;  /* 0x0000000000017941 */ /* 0x000fea0003800000 */
.L_x_296:
[----:B------:R-:W-:Y:S05]  /*c830*/  @P1 BRA `(.L_x_298) ;  /* 0x0000002000a41947 */ /* 0x000fea0003800000 */
[----:B------:R-:W2:Y:S01]  /*c840*/  LDL.LU R2, [R1+0x74] ;  /* 0x0000740001027983 */ /* 0x000ea20000300800 */
[----:B-----5:R-:W-:-:S04]  /*c850*/  LOP3.LUT R0, R0, 0xff, RZ, 0xc0, !PT ;  /* 0x000000ff00007812 */ /* 0x020fc800078ec0ff */
[----:B------:R-:W-:-:S05]  /*c860*/  F2FP.F16.E4M3.UNPACK_B R0, R0 ;  /* 0x00000000ff00723e */ /* 0x000fca00020006ff */
[----:B------:R-:W-:-:S05]  /*c870*/  HADD2.F32 R0, -RZ, R0.H0_H0 ;  /* 0x20000000ff007230 */ /* 0x000fca0000004100 */
[----:B------:R-:W-:-:S04]  /*c880*/  FMUL R0, R0, UR25 ;  /* 0x0000001900007c20 */ /* 0x000fc80008400000 */
[----:B--2---:R-:W-:-:S05]  /*c890*/  FFMA R0, R2, UR24, R0 ;  /* 0x0000001802007c23 */ /* 0x004fca0008000000 */
[----:B0-----:R-:W-:-:S05]  /*c8a0*/  F2FP.SATFINITE.E4M3.F32.PACK_AB_MERGE_C R3, RZ, R0, RZ ;  /* 0x00000000ff03723e */ /* 0x001fca00048070ff */
[----:B------:R0:W-:Y:S01]  /*c8b0*/  STG.E.U8 desc[UR22][R26.64+0xf9], R3 ;  /* 0x0000f9031a007986 */ /* 0x0001e2000c101116 */
[----:B------:R-:W-:Y:S05]  /*c8c0*/  BRA `(.L_x_298) ;  /* 0x0000002000807947 */ /* 0x000fea0003800000 */
.L_x_41:
[C---:B------:R-:W-:Y:S01]  /*c8d0*/  ISETP.GE.AND P1, PT, R39.reuse, 0x1, PT ;  /* 0x000000012700780c */ /* 0x040fe20003f26270 */
[----:B------:R-:W-:Y:S01]  /*c8e0*/  FMUL R226, R226, UR24 ;  /* 0x00000018e2e27c20 */ /* 0x000fe20008400000 */
[----:B------:R-:W2:Y:S01]  /*c8f0*/  LDL.LU R227, [R1+0x10] ;  /* 0x0000100001e37983 */ /* 0x000ea20000300800 */
[----:B------:R-:W-:Y:S01]  /*c900*/  ISETP.GE.AND P0, PT, R39, 0x9, PT ;  /* 0x000000092700780c */ /* 0x000fe20003f06270 */
[----:B------:R-:W-:Y:S01]  /*c910*/  FMUL R225, R225, UR24 ;  /* 0x00000018e1e17c20 */ /* 0x000fe20008400000 */
[C---:B------:R-:W-:Y:S02]  /*c920*/  ISETP.LT.OR P4, PT, R34.reuse, 0x1, !P1 ;  /* 0x000000012200780c */ /* 0x040fe40004f81670 */
[C---:B------:R-:W-:Y:S02]  /*c930*/  ISETP.LT.OR P5, PT, R34.reuse, 0x2, !P1 ;  /* 0x000000022200780c */ /* 0x040fe40004fa1670 */
[----:B------:R-:W-:Y:S02]  /*c940*/  F2FP.SATFINITE.E4M3.F32.PACK_AB_MERGE_C R29, RZ, R226, RZ ;  /* 0x000000e2ff1d723e */ /* 0x000fe400048070ff */
[----:B------:R-:W-:Y:S01]  /*c950*/  ISETP.LT.OR P3, PT, R34, 0x1, !P0 ;  /* 0x000000012200780c */ /* 0x000fe20004761670 */
[----:B------:R-:W-:Y:S01]  /*c960*/  FMUL R224, R224, UR24 ;  /* 0x00000018e0e07c20 */ /* 0x000fe20008400000 */
[----:B------:R-:W-:Y:S01]  /*c970*/  ISETP.LT.OR P6, PT, R34, 0xa, !P1 ;  /* 0x0000000a2200780c */ /* 0x000fe20004fc1670 */
[----:B------:R-:W-:Y:S01]  /*c980*/  FMUL R223, R223, UR24 ;  /* 0x00000018dfdf7c20 */ /* 0x000fe20008400000 */
[----:B------:R-:W-:Y:S01]  /*c990*/  F2FP.SATFINITE.E4M3.F32.PACK_AB_MERGE_C R225, RZ, R225, RZ ;  /* 0x000000e1ffe1723e */ /* 0x000fe200048070ff */
[----:B------:R-:W-:Y:S01]  /*c9a0*/  FMUL R221, R221, UR24 ;  /* 0x00000018dddd7c20 */ /* 0x000fe20008400000 */
[----:B------:R-:W-:Y:S01]  /*c9b0*/  FMUL R222, R222, UR24 ;  /* 0x00000018dede7c20 */ /* 0x000fe20008400000 */
[----:B------:R0:W-:Y:S01]  /*c9c0*/  @!P4 STG.E.U8 desc[UR22][R24.64], R29 ;  /* 0x0000001d1800c986 */ /* 0x0001e2000c101116 */
[----:B------:R-:W-:-:S02]  /*c9d0*/  ISETP.LT.OR P4, PT, R34, 0x2, !P0 ;  /* 0x000000022200780c */ /* 0x000fc40004781670 */
[----:B------:R-:W-:Y:S01]  /*c9e0*/  F2FP.SATFINITE.E4M3.F32.PACK_AB_MERGE_C R31, RZ, R224, RZ ;  /* 0x000000e0ff1f723e */ /* 0x000fe200048070ff */
[----:B------:R3:W-:Y:S01]  /*c9f0*/  @!P5 STG.E.U8 desc[UR22][R24.64+0x1], R225 ;  /* 0x000001e11800d986 */ /* 0x0007e2000c101116 */
[----:B------:R-:W-:Y:S02]  /*ca00*/  ISETP.LT.OR P5, PT, R34, 0x9, !P1 ;  /* 0x000000092200780c */ /* 0x000fe40004fa1670 */
[----:B------:R-:W-:Y:S01]  /*ca10*/  F2FP.SATFINITE.E4M3.F32.PACK_AB_MERGE_C R223, RZ, R223, RZ ;  /* 0x000000dfffdf723e */ /* 0x000fe200048070ff */
[----:B------:R-:W-:Y:S01]  /*ca20*/  FMUL R220, R220, UR24 ;  /* 0x00000018dcdc7c20 */ /* 0x000fe20008400000 */
[----:B------:R-:W-:Y:S01]  /*ca30*/  F2FP.SATFINITE.E4M3.F32.PACK_AB_MERGE_C R221, RZ, R221, RZ ;  /* 0x000000ddffdd723e */ /* 0x000fe200048070ff */
[----:B------:R-:W-:Y:S01]  /*ca40*/  @!P3 STG.E.U8 desc[UR22][R26.64], R31 ;  /* 0x0000001f1a00b986 */ /* 0x000fe2000c101116 */
[----:B------:R-:W-:-:S03]  /*ca50*/  ISETP.LT.OR P3, PT, R34, 0x9, !P0 ;  /* 0x000000092200780c */ /* 0x000fc60004761670 */
[----:B------:R-:W-:Y:S01]  /*ca60*/  @!P4 STG.E.U8 desc[UR22][R26.64+0x1], R223 ;  /* 0x000001df1a00c986 */ /* 0x000fe2000c101116 */
[----:B------:R-:W-:-:S03]  /*ca70*/  ISETP.LT.OR P4, PT, R34, 0xa, !P0 ;  /* 0x0000000a2200780c */ /* 0x000fc60004781670 */
[----:B------:R-:W-:Y:S01]  /*ca80*/  @!P6 STG.E.U8 desc[UR22][R24.64+0x9], R221 ;  /* 0x000009dd1800e986 */ /* 0x000fe2000c101116 */
[C---:B------:R-:W-:Y:S01]  /*ca90*/  ISETP.LT.OR P6, PT, R34.reuse, 0x12, !P1 ;  /* 0x000000122200780c */ /* 0x040fe20004fc1670 */
[----:B------:R-:W-:Y:S01]  /*caa0*/  FMUL R219, R219, UR24 ;  /* 0x00000018dbdb7c20 */ /* 0x000fe20008400000 */
[----:B0-----:R-:W-:Y:S01]  /*cab0*/  F2FP.SATFINITE.E4M3.F32.PACK_AB_MERGE_C R29, RZ, R222, RZ ;  /* 0x000000deff1d723e */ /* 0x001fe200048070ff */
[----:B------:R-:W-:Y:S01]  /*cac0*/  FMUL R217, R217, UR24 ;  /* 0x00000018d9d97c20 */ /* 0x000fe20008400000 */
[----:B------:R-:W4:Y:S01]  /*cad0*/  LDL.LU R226, [R1+0xc] ;  /* 0x00000c0001e27983 */ /* 0x000f220000300800 */
[----:B------:R-:W-:Y:S02]  /*cae0*/  F2FP.SATFINITE.E4M3.F32.PACK_AB_MERGE_C R33, RZ, R220, RZ ;  /* 0x000000dcff21723e */ /* 0x000fe400048070ff */
[----:B------:R-:W-:Y:S01]  /*caf0*/  F2FP.SATFINITE.E4M3.F32.PACK_AB_MERGE_C R219, RZ, R219, RZ ;  /* 0x000000dbffdb723e */ /* 0x000fe200048070ff */
[----:B------:R0:W-:Y:S01]  /*cb00*/  @!P5 STG.E.U8 desc[UR22][R24.64+0x8], R29 ;  /* 0x0000081d1800d986 */ /* 0x0001e2000c101116 */
[----:B------:R-:W-:-:S02]  /*cb10*/  ISETP.LT.OR P5, PT, R34, 0x11, !P1 ;  /* 0x000000112200780c */ /* 0x000fc40004fa1670 */
[----:B------:R-:W-:Y:S01]  /*cb20*/  F2FP.SATFINITE.E4M3.F32.PACK_AB_MERGE_C R217, RZ, R217, RZ ;  /* 0x000000d9ffd9723e */ /* 0x000fe200048070ff */
[----:B---3--:R-:W3:Y:S01]  /*cb30*/  LDL.LU R225, [R1+0x8] ;  /* 0x0000080001e17983 */ /* 0x008ee20000300800 */
[----:B------:R-:W-:-:S03]  /*cb40*/  FMUL R218, R218, UR24 ;  /* 0x00000018dada7c20 */ /* 0x000fc60008400000 */
[----:B------:R-:W4:Y:S04]  /*cb50*/  LDL.LU R224, [R1+0x4] ;  /* 0x0000040001e07983 */ /* 0x000f280000300800 */
[----:B------:R-:W3:Y:S01]  /*cb60*/  LDL.LU R222, [R1] ;  /* 0x0000000001de7983 */ /* 0x000ee20000300800 */
[----:B0-----:R-:W-:Y:S01]  /*cb70*/  F2FP.SATFINITE.E4M3.F32.PACK_AB_MERGE_C R29, RZ, R218, RZ ;  /* 0x000000daff1d723e */ /* 0x001fe200048070ff */
[----:B------:R-:W-:Y:S01]  /*cb80*/  FMUL R216, R216, UR24 ;  /* 0x00000018d8d87c20 */ /* 0x000fe20008400000 */
[----:B------:R-:W-:Y:S01]  /*cb90*/  FMUL R215, R215, UR24 ;  /* 0x00000018d7d77c20 */ /* 0x000fe20008400000 */
[----:B------:R0:W-:Y:S01]  /*cba0*/  @!P3 STG.E.U8 desc[UR22][R26.64+0x8], R33 ;  /* 0x000008211a00b986 */ /* 0x0001e2000c101116 */
[C---:B------:R-:W-:Y:S01]  /*cbb0*/  ISETP.LT.OR P3, PT, R34.reuse, 0x11, !P0 ;  /* 0x000000112200780c */ /* 0x040fe20004761670 */
[----:B------:R-:W-:Y:S01]  /*cbc0*/  FMUL R213, R213, UR24 ;  /* 0x00000018d5d57c20 */ /* 0x000fe20008400000 */
[----:B------:R-:W-:Y:S01]  /*cbd0*/  F2FP.SATFINITE.E4M3.F32.PACK_AB_MERGE_C R31, RZ, R216, RZ ;  /* 0x000000d8ff1f723e */ /* 0x000fe200048070ff */
[----:B------:R-:W-:Y:S01]  /*cbe0*/  @!P4 STG.E.U8 desc[UR22][R26.64+0x9], R219 ;  /* 0x000009db1a00c986 */ /* 0x000fe2000c101116 */
[----:B------:R-:W-:Y:S01]  /*cbf0*/  ISETP.LT.OR P4, PT, R34, 0x12, !P0 ;  /* 0x000000122200780c */ /* 0x000fe20004781670 */
[----:B------:R-:W-:Y:S01]  /*cc00*/  FMUL R214, R214, UR24 ;  /* 0x00000018d6d67c20 */ /* 0x000fe20008400000 */
[----:B------:R-:W-:Y:S01]  /*cc10*/  F2FP.SATFINITE.E4M3.F32.PACK_AB_MERGE_C R215, RZ, R215, RZ ;  /* 0x000000d7ffd7723e */ /* 0x000fe200048070ff */
[----:B------:R-:W-:Y:S01]  /*cc20*/  @!P6 STG.E.U8 desc[UR22][R24.64+0x11], R217 ;  /* 0x000011d91800e986 */ /* 0x000fe2000c101116 */
[----:B------:R-:W-:Y:S01]  /*cc30*/  ISETP.LT.OR P6, PT, R34, 0x1a, !P1 ;  /* 0x0000001a2200780c */ /* 0x000fe20004fc1670 */
[----:B------:R-:W-:Y:S01]  /*cc40*/  FMUL R212, R212, UR24 ;  /* 0x00000018d4d47c20 */ /* 0x000fe20008400000 */
[----:B------:R-:W-:Y:S01]  /*cc50*/  F2FP.SATFINITE.E4M3.F32.PACK_AB_MERGE_C R213, RZ, R213, RZ ;  /* 0x000000d5ffd5723e */ /* 0x000fe200048070ff */
[----:B------:R1:W-:Y:S01]  /*cc60*/  @!P5 STG.E.U8 desc[UR22][R24.64+0x10], R29 ;  /* 0x0000101d1800d986 */ /* 0x0003e2000c101116 */
[C---:B------:R-:W-:Y:S01]  /*cc70*/  ISETP.LT.OR P5, PT, R34.reuse, 0x19, !P1 ;  /* 0x000000192200780c */ /* 0x040fe20004fa1670 */
[----:B------:R-:W-:Y:S01]  /*cc80*/  FMUL R211, R211, UR24 ;  /* 0x00000018d3d37c20 */ /* 0x000fe20008400000 */
[----:B------:R-:W-:Y:S01]  /*cc90*/  FMUL R209, R209, UR24 ;  /* 0x00000018d1d17c20 */ /* 0x000fe20008400000 */
[----:B------:R1:W-:Y:S01]  /*cca0*/  @!P3 STG.E.U8 desc[UR22][R26.64+0x10], R31 ;  /* 0x0000101f1a00b986 */ /* 0x0003e2000c101116 */
[----:B------:R-:W-:Y:S01]  /*ccb0*/  ISETP.LT.OR P3, PT, R34, 0x19, !P0 ;  /* 0x000000192200780c */ /* 0x000fe20004761670 */
[----:B------:R-:W-:Y:S01]  /*ccc0*/  FMUL R210, R210, UR24 ;  /* 0x00000018d2d27c20 */ /* 0x000fe20008400000 */
[----:B0-----:R-:W-:Y:S01]  /*ccd0*/  F2FP.SATFINITE.E4M3.F32.PACK_AB_MERGE_C R33, RZ, R212, RZ ;  /* 0x000000d4ff21723e */ /* 0x001fe200048070ff */
[----:B------:R-:W-:Y:S01]  /*cce0*/  @!P4 STG.E.U8 desc[UR22][R26.64+0x11], R215 ;  /* 0x000011d71a00c986 */ /* 0x000fe2000c101116 */
[----:B------:R-:W-:Y:S01]  /*ccf0*/  ISETP.LT.OR P4, PT, R34, 0x1a, !P0 ;  /* 0x0000001a2200780c */ /* 0x000fe20004781670 */
[----:B------:R-:W-:Y:S01]  /*cd00*/  FMUL R208, R208, UR24 ;  /* 0x00000018d0d07c20 */ /* 0x000fe20008400000 */
[----:B------:R-:W-:Y:S01]  /*cd10*/  F2FP.SATFINITE.E4M3.F32.PACK_AB_MERGE_C R211, RZ, R211, RZ ;  /* 0x000000d3ffd3723e */ /* 0x000fe200048070ff */
[----:B------:R-:W-:Y:S01]  /*cd20*/  @!P6 STG.E.U8 desc[UR22][R24.64+0x19], R213 ;  /* 0x000019d51800e986 */ /* 0x000fe2000c101116 */
[----:B------:R-:W-:Y:S01]  /*cd30*/  ISETP.LT.OR P6, PT, R34, 0x22, !P1 ;  /* 0x000000222200780c */ /* 0x000fe20004fc1670 */
[----:B------:R-:W-:Y:S01]  /*cd40*/  FMUL R207, R207, UR24 ;  /* 0x00000018cfcf7c20 */ /* 0x000fe20008400000 */
[----:B-1----:R-:W-:Y:S01]  /*cd50*/  F2FP.SATFINITE.E4M3.F32.PACK_AB_MERGE_C R29, RZ, R214, RZ ;  /* 0x000000d6ff1d723e */ /* 0x002fe200048070ff */
[----:B------:R-:W-:Y:S01]  /*cd60*/  FMUL R205, R205, UR24 ;  /* 0x00000018cdcd7c20 */ /* 0x000fe20008400000 */
[----:B------:R-:W-:Y:S01]  /*cd70*/  F2FP.SATFINITE.E4M3.F32.PACK_AB_MERGE_C R209, RZ, R209, RZ ;  /* 0x000000d1ffd1723e */ /* 0x000fe200048070ff */
[----:B------:R-:W-:Y:S01]  /*cd80*/  FMUL R206, R206, UR24 ;  /* 0x00000018cece7c20 */ /* 0x000fe20008400000 */
[----:B------:R-:W-:Y:S01]  /*cd90*/  F2FP.SATFINITE.E4M3.F32.PACK_AB_MERGE_C R31, RZ, R208, RZ ;  /* 0x000000d0ff1f723e */ /* 0x000fe200048070ff */
[----:B------:R0:W-:Y:S01]  /*cda0*/  @!P5 STG.E.U8 desc[UR22][R24.64+0x18], R29 ;  /* 0x0000181d1800d986 */ /* 0x0001e2000c101116 */
[----:B------:R-:W-:Y:S01]  /*cdb0*/  ISETP.LT.OR P5, PT, R34, 0x21, !P1 ;  /* 0x000000212200780c */ /* 0x000fe20004fa1670 */
[----:B------:R-:W-:Y:S01]  /*cdc0*/  FMUL R204, R204, UR24 ;  /* 0x00000018cccc7c20 */ /* 0x000fe20008400000 */
[----:B------:R-:W-:Y:S01]  /*cdd0*/  F2FP.SATFINITE.E4M3.F32.PACK_AB_MERGE_C R207, RZ, R207, RZ ;  /* 0x000000cfffcf723e */ /* 0x000fe200048070ff */
[----:B------:R1:W-:Y:S01]  /*cde0*/  @!P3 STG.E.U8 desc[UR22][R26.64+0x18], R33 ;  /* 0x000018211a00b986 */ /* 0x0003e2000c101116 */
[C---:B------:R-:W-:Y:S01]  /*cdf0*/  ISETP.LT.OR P3, PT, R34.reuse, 0x21, !P0 ;  /* 0x000000212200780c */ /* 0x040fe20004761670 */
[----:B------:R-:W-:Y:S01]  /*ce00*/  FMUL R203, R203, UR24 ;  /* 0x00000018cbcb7c20 */ /* 0x000fe20008400000 */
[----:B------:R-:W-:Y:S01]  /*ce10*/  F2FP.SATFINITE.E4M3.F32.PACK_AB_MERGE_C R205, RZ, R205, RZ ;  /* 0x000000cdffcd723e */ /* 0x000fe200048070ff */
[----:B------:R-:W-:Y:S01]  /*ce20*/  @!P4 STG.E.U8 desc[UR22][R26.64+0x19], R211 ;  /* 0x000019d31a00c986 */ /* 0x000fe2000c101116 */
[C---:B------:R-:W-:Y:S01]  /*ce30*/  ISETP.LT.OR P4, PT, R34.reuse, 0x22, !P0 ;  /* 0x000000222200780c */ /* 0x040fe20004781670 */
[----:B------:R-:W-:Y:S01]  /*ce40*/  FMUL R201, R201, UR24 ;  /* 0x00000018c9c97c20 */ /* 0x000fe20008400000 */
[----:B------:R-:W-:Y:S01]  /*ce50*/  F2FP.SATFINITE.E4M3.F32.PACK_AB_MERGE_C R203, RZ, R203, RZ ;  /* 0x000000cbffcb723e */ /* 0x000fe200048070ff */
[----:B------:R-:W-:Y:S01]  /*ce60*/  @!P6 STG.E.U8 desc[UR22][R24.64+0x21], R209 ;  /* 0x000021d11800e986 */ /* 0x000fe2000c101116 */
[----:B------:R-:W-:Y:S01]  /*ce70*/  ISETP.LT.OR P6, PT, R34, 0x2a, !P1 ;  /* 0x0000002a2200780c */ /* 0x000fe20004fc1670 */
[----:B------:R-:W-:Y:S01]  /*ce80*/  FMUL R202, R202, UR24 ;  /* 0x00000018caca7c20 */ /* 0x000fe20008400000 */
[----:B0-----:R-:W-:Y:S01]  /*ce90*/  F2FP.SATFINITE.E4M3.F32.PACK_AB_MERGE_C R29, RZ, R210, RZ ;  /* 0x000000d2ff1d723e */ /* 0x001fe200048070ff */
[----:B------:R-:W-:Y:S01]  /*cea0*/  FMUL R200, R200, UR24 ;  /* 0x00000018c8c87c20 */ /* 0x000fe20008400000 */
[----:B-1----:R-:W-:Y:S01]  /*ceb0*/  F2FP.SATFINITE.E4M3.F32.PACK_AB_MERGE_C R33, RZ, R204, RZ ;  /* 0x000000ccff21723e */ /* 0x002fe200048070ff */
[----:B------:R-:W-:Y:S01]  /*cec0*/  FMUL R199, R199, UR24 ;  /* 0x00000018c7c77c20 */ /* 0x000fe20008400000 */
[----:B------:R-:W-:Y:S01]  /*ced0*/  F2FP.SATFINITE.E4M3.F32.PACK_AB_MERGE_C R201, RZ, R201, RZ ;  /* 0x000000c9ffc9723e */ /* 0x000fe200048070ff */
[----:B------:R0:W-:Y:S01]  /*cee0*/  @!P5 STG.E.U8 desc[UR22][R24.64+0x20], R29 ;  /* 0x0000201d1800d986 */ /* 0x0001e2000c101116 */
[C---:B------:R-:W-:Y:S01]  /*cef0*/  ISETP.LT.OR P5, PT, R34.reuse, 0x29, !P1 ;  /* 0x000000292200780c */ /* 0x040fe20004fa1670 */
[----:B------:R-:W-:Y:S01]  /*cf00*/  FMUL R197, R197, UR24 ;  /* 0x00000018c5c57c20 */ /* 0x000fe20008400000 */
[----:B------:R-:W-:Y:S01]  /*cf10*/  F2FP.SATFINITE.E4M3.F32.PACK_AB_MERGE_C R199, RZ, R199, RZ ;  /* 0x000000c7ffc7723e */ /* 0x000fe200048070ff */
[----:B------:R1:W-:Y:S01]  /*cf20*/  @!P3 STG.E.U8 desc[UR22][R26.64+0x20], R31 ;  /* 0x0000201f1a00b986 */ /* 0x0003e2000c101116 */
[----:B------:R-:W-:Y:S01]  /*cf30*/  ISETP.LT.OR P3, PT, R34, 0x29, !P0 ;  /* 0x000000292200780c */ /* 0x000fe20004761670 */
[----:B------:R-:W-:Y:S01]  /*cf40*/  FMUL R198, R198, UR24 ;  /* 0x00000018c6c67c20 */ /* 0x000fe20008400000 */
[----:B------:R-:W-:Y:S01]  /*cf50*/  F2FP.SATFINITE.E4M3.F32.PACK_AB_MERGE_C R197, RZ, R197, RZ ;  /* 0x000000c5ffc5723e */ /* 0x000fe200048070ff */
[----:B------:R-:W-:Y:S01]  /*cf60*/  @!P4 STG.E.U8 desc[UR22][R26.64+0x21], R207 ;  /* 0x000021cf1a00c986 */ /* 0x000fe2000c101116 */
[----:B------:R-:W-:Y:S01]  /*cf70*/  ISETP.LT.OR P4, PT, R34, 0x2a, !P0 ;  /* 0x0000002a2200780c */ /* 0x000fe20004781670 */
[----:B------:R-:W-:Y:S01]  /*cf80*/  FMUL R196, R196, UR24 ;  /* 0x00000018c4c47c20 */ /* 0x000fe20008400000 */
[----:B------:R-:W-:Y:S01]  /*cf90*/  FMUL R195, R195, UR24 ;  /* 0x00000018c3c37c20 */ /* 0x000fe20008400000 */
        /* <DEDUP_REMOVED lines=27> */
[----:B------:R-:W-:Y:S01]  /*d150*/  FMUL R186, R186, UR24 ;  /* 0x00000018baba7c20 */ /* 0x000fe20008400000 */
        /* <DEDUP_REMOVED lines=154> */
[----:B-----5:R-:W-:Y:S01]  /*db00*/  FMUL R5, R5, UR24 ;  /* 0x0000001805057c20 */ /* 0x020fe20008400000 */
[----:B0-----:R-:W-:Y:S01]  /*db10*/  F2FP.SATFINITE.E4M3.F32.PACK_AB_MERGE_C R29, RZ, R170, RZ ;  /* 0x000000aaff1d723e */ /* 0x001fe200048070ff */
[----:B------:R-:W-:Y:S01]  /*db20*/  FMUL R0, R0, UR24 ;  /* 0x0000001800007c20 */ /* 0x000fe20008400000 */
[----:B-1----:R-:W-:Y:S01]  /*db30*/  F2FP.SATFINITE.E4M3.F32.PACK_AB_MERGE_C R33, RZ, R164, RZ ;  /* 0x000000a4ff21723e */ /* 0x002fe200048070ff */
[----:B------:R-:W-:Y:S01]  /*db40*/  FMUL R6, R6, UR24 ;  /* 0x0000001806067c20 */ /* 0x000fe20008400000 */
[----:B------:R-:W-:Y:S01]  /*db50*/  F2FP.SATFINITE.E4M3.F32.PACK_AB_MERGE_C R7, RZ, R7, RZ ;  /* 0x00000007ff07723e */ /* 0x000fe200048070ff */
[----:B------:R0:W-:Y:S01]  /*db60*/  @!P5 STG.E.U8 desc[UR22][R24.64+0x70], R29 ;  /* 0x0000701d1800d986 */ /* 0x0001e2000c101116 */
[----:B------:R-:W-:Y:S01]  /*db70*/  ISETP.LT.OR P5, PT, R34, 0x79, !P1 ;  /* 0x000000792200780c */ /* 0x000fe20004fa1670 */
[----:B------:R-:W-:Y:S01]  /*db80*/  FMUL R2, R2, UR24 ;  /* 0x0000001802027c20 */ /* 0x000fe20008400000 */
[----:B------:R-:W-:Y:S01]  /*db90*/  F2FP.SATFINITE.E4M3.F32.PACK_AB_MERGE_C R5, RZ, R5, RZ ;  /* 0x00000005ff05723e */ /* 0x000fe200048070ff */
[----:B------:R1:W-:Y:S01]  /*dba0*/  @!P3 STG.E.U8 desc[UR22][R26.64+0x70], R31 ;  /* 0x0000701f1a00b986 */ /* 0x0003e2000c101116 */
[----:B------:R-:W-:Y:S01]  /*dbb0*/  ISETP.LT.OR P3, PT, R34, 0x79, !P0 ;  /* 0x000000792200780c */ /* 0x000fe20004761670 */
[----:B------:R-:W-:Y:S01]  /*dbc0*/  FMUL R3, R3, UR24 ;  /* 0x0000001803037c20 */ /* 0x000fe20008400000 */
[----:B------:R-:W-:Y:S01]  /*dbd0*/  FMUL R4, R4, UR24 ;  /* 0x0000001804047c20 */ /* 0x000fe20008400000 */
[----:B------:R-:W-:Y:S01]  /*dbe0*/  @!P4 STG.E.U8 desc[UR22][R26.64+0x71], R167 ;  /* 0x000071a71a00c986 */ /* 0x000fe2000c101116 */
[----:B------:R-:W-:-:S03]  /*dbf0*/  ISETP.LT.OR P4, PT, R34, 0x7a, !P0 ;  /* 0x0000007a2200780c */ /* 0x000fc60004781670 */
[----:B------:R-:W-:Y:S01]  /*dc00*/  @!P6 STG.E.U8 desc[UR22][R24.64+0x79], R165 ;  /* 0x000079a51800e986 */ /* 0x000fe2000c101116 */
[----:B------:R-:W-:Y:S02]  /*dc10*/  ISETP.LT.OR P6, PT, R34, 0x82, !P1 ;  /* 0x000000822200780c */ /* 0x000fe40004fc1670 */
[----:B0-----:R-:W-:Y:S01]  /*dc20*/  F2FP.SATFINITE.E4M3.F32.PACK_AB_MERGE_C R29, RZ, R166, RZ ;  /* 0x000000a6ff1d723e */ /* 0x001fe200048070ff */
[----:B------:R-:W4:Y:S01]  /*dc30*/  LDL.LU R220, [R1+0x14] ;  /* 0x0000140001dc7983 */ /* 0x000f220000300800 */
[----:B-1----:R-:W-:-:S03]  /*dc40*/  F2FP.SATFINITE.E4M3.F32.PACK_AB_MERGE_C R31, RZ, R160, RZ ;  /* 0x000000a0ff1f723e */ /* 0x002fc600048070ff */
[----:B------:R0:W-:Y:S01]  /*dc50*/  @!P5 STG.E.U8 desc[UR22][R24.64+0x78], R29 ;  /* 0x0000781d1800d986 */ /* 0x0001e2000c101116 */
[----:B------:R-:W-:-:S03]  /*dc60*/  ISETP.LT.OR P5, PT, R34, 0x81, !P1 ;  /* 0x000000812200780c */ /* 0x000fc60004fa1670 */
[----:B------:R1:W-:Y:S01]  /*dc70*/  @!P3 STG.E.U8 desc[UR22][R26.64+0x78], R33 ;  /* 0x000078211a00b986 */ /* 0x0003e2000c101116 */
[----:B------:R-:W-:-:S03]  /*dc80*/  ISETP.LT.OR P3, PT, R34, 0x81, !P0 ;  /* 0x000000812200780c */ /* 0x000fc60004761670 */
        /* <DEDUP_REMOVED lines=26> */
[----:B0-----:R-:W-:Y:S02]  /*de30*/  F2FP.SATFINITE.E4M3.F32.PACK_AB_MERGE_C R29, RZ, R154, RZ ;  /* 0x0000009aff1d723e */ /* 0x001fe400048070ff */
[----:B-1----:R-:W-:-:S03]  /*de40*/  F2FP.SATFINITE.E4M3.F32.PACK_AB_MERGE_C R33, RZ, R20, RZ ;  /* 0x00000014ff21723e */ /* 0x002fc600048070ff */
[----:B------:R0:W-:Y:S01]  /*de50*/  @!P5 STG.E.U8 desc[UR22][R24.64+0x90], R29 ;  /* 0x0000901d1800d986 */ /* 0x0001e2000c101116 */
[----:B------:R-:W-:-:S03]  /*de60*/  ISETP.LT.OR P5, PT, R34, 0x99, !P1 ;  /* 0x000000992200780c */ /* 0x000fc60004fa1670 */
[----:B------:R-:W-:Y:S01]  /*de70*/  @!P3 STG.E.U8 desc[UR22][R26.64+0x90], R31 ;  /* 0x0000901f1a00b986 */ /* 0x000fe2000c101116 */
[----:B------:R-:W-:-:S03]  /*de80*/  ISETP.LT.OR P3, PT, R34, 0x99, !P0 ;  /* 0x000000992200780c */ /* 0x000fc60004761670 */
[----:B------:R1:W-:Y:S01]  /*de90*/  @!P4 STG.E.U8 desc[UR22][R26.64+0x91], R23 ;  /* 0x000091171a00c986 */ /* 0x0003e2000c101116 */
[----:B------:R-:W-:-:S03]  /*dea0*/  ISETP.LT.OR P4, PT, R34, 0x9a, !P0 ;  /* 0x0000009a2200780c */ /* 0x000fc60004781670 */
[----:B------:R2:W-:Y:S01]  /*deb0*/  @!P6 STG.E.U8 desc[UR22][R24.64+0x99], R21 ;  /* 0x000099151800e986 */ /* 0x0005e2000c101116 */
[----:B------:R-:W-:Y:S02]  /*dec0*/  ISETP.LT.OR P6, PT, R34, 0xa2, !P1 ;  /* 0x000000a22200780c */ /* 0x000fe40004fc1670 */
[----:B0-----:R-:W-:-:S05]  /*ded0*/  F2FP.SATFINITE.E4M3.F32.PACK_AB_MERGE_C R29, RZ, R22, RZ ;  /* 0x00000016ff1d723e */ /* 0x001fca00048070ff */
[----:B------:R-:W-:Y:S01]  /*dee0*/  @!P5 STG.E.U8 desc[UR22][R24.64+0x98], R29 ;  /* 0x0000981d1800d986 */ /* 0x000fe2000c101116 */
[C---:B------:R-:W-:Y:S02]  /*def0*/  ISETP.LT.OR P5, PT, R34.reuse, 0xa1, !P1 ;  /* 0x000000a12200780c */ /* 0x040fe40004fa1670 */
[----:B-1----:R-:W-:Y:S01]  /*df00*/  F2FP.SATFINITE.E4M3.F32.PACK_AB_MERGE_C R23, RZ, R18, RZ ;  /* 0x00000012ff17723e */ /* 0x002fe200048070ff */
[----:B------:R-:W-:Y:S01]  /*df10*/  @!P3 STG.E.U8 desc[UR22][R26.64+0x98], R33 ;  /* 0x000098211a00b986 */ /* 0x000fe2000c101116 */
[C---:B------:R-:W-:Y:S02]  /*df20*/  ISETP.LT.OR P3, PT, R34.reuse, 0xa1, !P0 ;  /* 0x000000a12200780c */ /* 0x040fe40004761670 */
[----:B--2---:R-:W-:Y:S01]  /*df30*/  F2FP.SATFINITE.E4M3.F32.PACK_AB_MERGE_C R21, RZ, R16, RZ ;  /* 0x00000010ff15723e */ /* 0x004fe200048070ff */
[----:B------:R0:W-:Y:S01]  /*df40*/  @!P4 STG.E.U8 desc[UR22][R26.64+0x99], R19 ;  /* 0x000099131a00c986 */ /* 0x0001e2000c101116 */
[----:B------:R-:W-:-:S03]  /*df50*/  ISETP.LT.OR P4, PT, R34, 0xa2, !P0 ;  /* 0x000000a22200780c */ /* 0x000fc60004781670 */
[----:B------:R1:W-:Y:S01]  /*df60*/  @!P6 STG.E.U8 desc[UR22][R24.64+0xa1], R17 ;  /* 0x0000a1111800e986 */ /* 0x0003e2000c101116 */
[----:B------:R-:W-:-:S03]  /*df70*/  ISETP.LT.OR P6, PT, R34, 0xaa, !P1 ;  /* 0x000000aa2200780c */ /* 0x000fc60004fc1670 */
[----:B------:R-:W-:Y:S01]  /*df80*/  @!P5 STG.E.U8 desc[UR22][R24.64+0xa0], R23 ;  /* 0x0000a0171800d986 */ /* 0x000fe2000c101116 */
[----:B------:R-:W-:-:S03]  /*df90*/  ISETP.LT.OR P5, PT, R34, 0xa9, !P1 ;  /* 0x000000a92200780c */ /* 0x000fc60004fa1670 */
[----:B------:R-:W-:Y:S01]  /*dfa0*/  @!P3 STG.E.U8 desc[UR22][R26.64+0xa0], R21 ;  /* 0x0000a0151a00b986 */ /* 0x000fe2000c101116 */
[C---:B------:R-:W-:Y:S02]  /*dfb0*/  ISETP.LT.OR P3, PT, R34.reuse, 0xa9, !P0 ;  /* 0x000000a92200780c */ /* 0x040fe40004761670 */
[----:B0-----:R-:W-:Y:S01]  /*dfc0*/  F2FP.SATFINITE.E4M3.F32.PACK_AB_MERGE_C R19, RZ, R14, RZ ;  /* 0x0000000eff13723e */ /* 0x001fe200048070ff */
[----:B------:R0:W-:Y:S01]  /*dfd0*/  @!P4 STG.E.U8 desc[UR22][R26.64+0xa1], R15 ;  /* 0x0000a10f1a00c986 */ /* 0x0001e2000c101116 */
[C---:B------:R-:W-:Y:S02]  /*dfe0*/  ISETP.LT.OR P4, PT, R34.reuse, 0xaa, !P0 ;  /* 0x000000aa2200780c */ /* 0x040fe40004781670 */
[----:B-1----:R-:W-:Y:S01]  /*dff0*/  F2FP.SATFINITE.E4M3.F32.PACK_AB_MERGE_C R17, RZ, R12, RZ ;  /* 0x0000000cff11723e */ /* 0x002fe200048070ff */
        /* <DEDUP_REMOVED lines=15> */
[----:B0-----:R-:W-:Y:S02]  /*e0f0*/  F2FP.SATFINITE.E4M3.F32.PACK_AB_MERGE_C R11, RZ, R6, RZ ;  /* 0x00000006ff0b723e */ /* 0x001fe400048070ff */
[C---:B------:R-:W-:Y:S01]  /*e100*/  ISETP.LT.OR P3, PT, R34.reuse, 0xb9, !P0 ;  /* 0x000000b92200780c */ /* 0x040fe20004761670 */
[----:B------:R0:W-:Y:S01]  /*e110*/  @!P4 STG.E.U8 desc[UR22][R26.64+0xb1], R7 ;  /* 0x0000b1071a00c986 */ /* 0x0001e2000c101116 */
[----:B-1----:R-:W-:Y:S02]  /*e120*/  F2FP.SATFINITE.E4M3.F32.PACK_AB_MERGE_C R9, RZ, R4, RZ ;  /* 0x00000004ff09723e */ /* 0x002fe400048070ff */
[C---:B------:R-:W-:Y:S01]  /*e130*/  ISETP.LT.OR P4, PT, R34.reuse, 0xba, !P0 ;  /* 0x000000ba2200780c */ /* 0x040fe20004781670 */
[----:B------:R1:W-:Y:S04]  /*e140*/  @!P6 STG.E.U8 desc[UR22][R24.64+0xb9], R5 ;  /* 0x0000b9051800e986 */ /* 0x0003e8000c101116 */
[----:B------:R2:W-:Y:S01]  /*e150*/  @!P5 STG.E.U8 desc[UR22][R24.64+0xb8], R11 ;  /* 0x0000b80b1800d986 */ /* 0x0005e2000c101116 */
[----:B------:R-:W-:Y:S01]  /*e160*/  FMUL R4, R227, UR24 ;  /* 0x00000018e3047c20 */ /* 0x000fe20008400000 */
[----:B------:R-:W-:-:S02]  /*e170*/  ISETP.LT.OR P5, PT, R34, 0xc1, !P1 ;  /* 0x000000c12200780c */ /* 0x000fc40004fa1670 */
[----:B0-----:R-:W-:Y:S02]  /*e180*/  F2FP.SATFINITE.E4M3.F32.PACK_AB_MERGE_C R7, RZ, R3, RZ ;  /* 0x00000003ff07723e */ /* 0x001fe400048070ff */
[----:B-1----:R-:W-:Y:S01]  /*e190*/  F2FP.SATFINITE.E4M3.F32.PACK_AB_MERGE_C R5, RZ, R0, RZ ;  /* 0x00000000ff05723e */ /* 0x002fe200048070ff */
[----:B---3--:R-:W-:Y:S01]  /*e1a0*/  FMUL R0, R222, UR24 ;  /* 0x00000018de007c20 */ /* 0x008fe20008400000 */
[----:B------:R-:W-:Y:S01]  /*e1b0*/  ISETP.LT.OR P6, PT, R34, 0xc2, !P1 ;  /* 0x000000c22200780c */ /* 0x000fe20004fc1670 */
[----:B------:R-:W3:Y:S01]  /*e1c0*/  LDL.LU R222, [R1+0x20] ;  /* 0x0000200001de7983 */ /* 0x000ee20000300800 */
[----:B--2---:R-:W-:Y:S02]  /*e1d0*/  F2FP.SATFINITE.E4M3.F32.PACK_AB_MERGE_C R11, RZ, R2, RZ ;  /* 0x00000002ff0b723e */ /* 0x004fe400048070ff */
[----:B------:R-:W-:Y:S01]  /*e1e0*/  F2FP.SATFINITE.E4M3.F32.PACK_AB_MERGE_C R13, RZ, R0, RZ ;  /* 0x00000000ff0d723e */ /* 0x000fe200048070ff */
[----:B----4-:R-:W-:Y:S01]  /*e1f0*/  FMUL R0, R224, UR24 ;  /* 0x00000018e0007c20 */ /* 0x010fe20008400000 */
[----:B------:R-:W-:Y:S01]  /*e200*/  FMUL R2, R225, UR24 ;  /* 0x00000018e1027c20 */ /* 0x000fe20008400000 */
[----:B------:R-:W2:Y:S04]  /*e210*/  LDL.LU R224, [R1+0x24] ;  /* 0x0000240001e07983 */ /* 0x000ea80000300800 */
[----:B------:R-:W4:Y:S01]  /*e220*/  LDL.LU R225, [R1+0x28] ;  /* 0x0000280001e17983 */ /* 0x000f220000300800 */
[----:B------:R-:W-:-:S03]  /*e230*/  FMUL R3, R226, UR24 ;  /* 0x00000018e2037c20 */ /* 0x000fc60008400000 */
[----:B------:R-:W4:Y:S04]  /*e240*/  LDL.LU R226, [R1+0x2c] ;  /* 0x00002c0001e27983 */ /* 0x000f280000300800 */
[----:B------:R-:W4:Y:S04]  /*e250*/  LDL.LU R227, [R1+0x30] ;  /* 0x0000300001e37983 */ /* 0x000f280000300800 */
[----:B------:R-:W-:Y:S01]  /*e260*/  @!P3 STG.E.U8 desc[UR22][R26.64+0xb8], R9 ;  /* 0x0000b8091a00b986 */ /* 0x000fe2000c101116 */
[----:B------:R-:W-:-:S03]  /*e270*/  ISETP.LT.OR P3, PT, R34, 0xc1, !P0 ;  /* 0x000000c12200780c */ /* 0x000fc60004761670 */
[----:B------:R0:W-:Y:S01]  /*e280*/  @!P4 STG.E.U8 desc[UR22][R26.64+0xb9], R7 ;  /* 0x0000b9071a00c986 */ /* 0x0001e2000c101116 */
[----:B------:R-:W-:-:S03]  /*e290*/  ISETP.LT.OR P4, PT, R34, 0xc2, !P0 ;  /* 0x000000c22200780c */ /* 0x000fc60004781670 */
[----:B------:R-:W-:Y:S01]  /*e2a0*/  @!P5 STG.E.U8 desc[UR22][R24.64+0xc0], R11 ;  /* 0x0000c00b1800d986 */ /* 0x000fe2000c101116 */
[----:B------:R-:W-:-:S03]  /*e2b0*/  ISETP.LT.OR P5, PT, R34, 0xc9, !P1 ;  /* 0x000000c92200780c */ /* 0x000fc60004fa1670 */
[----:B------:R1:W-:Y:S01]  /*e2c0*/  @!P6 STG.E.U8 desc[UR22][R24.64+0xc1], R5 ;  /* 0x0000c1051800e986 */ /* 0x0003e2000c101116 */
[----:B0-----:R-:W-:-:S03]  /*e2d0*/  F2FP.SATFINITE.E4M3.F32.PACK_AB_MERGE_C R7, RZ, R0, RZ ;  /* 0x00000000ff07723e */ /* 0x001fc600048070ff */
[----:B------:R-:W-:Y:S01]  /*e2e0*/  @!P3 STG.E.U8 desc[UR22][R26.64+0xc0], R13 ;  /* 0x0000c00d1a00b986 */ /* 0x000fe2000c101116 */
[C---:B------:R-:W-:Y:S02]  /*e2f0*/  ISETP.LT.OR P6, PT, R34.reuse, 0xca, !P1 ;  /* 0x000000ca2200780c */ /* 0x040fe40004fc1670 */
[----:B-1----:R-:W-:Y:S01]  /*e300*/  F2FP.SATFINITE.E4M3.F32.PACK_AB_MERGE_C R5, RZ, R2, RZ ;  /* 0x00000002ff05723e */ /* 0x002fe200048070ff */
[----:B------:R0:W-:Y:S01]  /*e310*/  @!P4 STG.E.U8 desc[UR22][R26.64+0xc1], R7 ;  /* 0x0000c1071a00c986 */ /* 0x0001e2000c101116 */
[C---:B------:R-:W-:Y:S02]  /*e320*/  ISETP.LT.OR P3, PT, R34.reuse, 0xc9, !P0 ;  /* 0x000000c92200780c */ /* 0x040fe40004761670 */
[C---:B------:R-:W-:Y:S01]  /*e330*/  ISETP.LT.OR P4, PT, R34.reuse, 0xca, !P0 ;  /* 0x000000ca2200780c */ /* 0x040fe20004781670 */
[----:B------:R1:W-:Y:S01]  /*e340*/  @!P5 STG.E.U8 desc[UR22][R24.64+0xc8], R5 ;  /* 0x0000c8051800d986 */ /* 0x0003e2000c101116 */
[----:B------:R-:W-:Y:S02]  /*e350*/  ISETP.LT.OR P5, PT, R34, 0xd1, !P1 ;  /* 0x000000d12200780c */ /* 0x000fe40004fa1670 */
[----:B------:R-:W-:-:S02]  /*e360*/  F2FP.SATFINITE.E4M3.F32.PACK_AB_MERGE_C R9, RZ, R3, RZ ;  /* 0x00000003ff09723e */ /* 0x000fc400048070ff */
[----:B------:R-:W-:-:S03]  /*e370*/  F2FP.SATFINITE.E4M3.F32.PACK_AB_MERGE_C R11, RZ, R4, RZ ;  /* 0x00000004ff0b723e */ /* 0x000fc600048070ff */
[----:B------:R1:W-:Y:S04]  /*e380*/  @!P6 STG.E.U8 desc[UR22][R24.64+0xc9], R9 ;  /* 0x0000c9091800e986 */ /* 0x0003e8000c101116 */
[----:B------:R-:W-:Y:S01]  /*e390*/  @!P3 STG.E.U8 desc[UR22][R26.64+0xc8], R11 ;  /* 0x0000c80b1a00b986 */ /* 0x000fe2000c101116 */
[----:B------:R-:W-:-:S03]  /*e3a0*/  FMUL R0, R220, UR24 ;  /* 0x00000018dc007c20 */ /* 0x000fc60008400000 */
[----:B------:R-:W4:Y:S02]  /*e3b0*/  LDL.LU R220, [R1+0x34] ;  /* 0x0000340001dc7983 */ /* 0x000f240000300800 */
[----:B0-----:R-:W-:Y:S01]  /*e3c0*/  F2FP.SATFINITE.E4M3.F32.PACK_AB_MERGE_C R7, RZ, R0, RZ ;  /* 0x00000000ff07723e */ /* 0x001fe200048070ff */
[----:B------:R-:W-:Y:S02]  /*e3d0*/  FMUL R2, R221, UR24 ;  /* 0x00000018dd027c20 */ /* 0x000fe40008400000 */
[----:B------:R-:W4:Y:S03]  /*e3e0*/  LDL.LU R221, [R1+0x38] ;  /* 0x0000380001dd7983 */ /* 0x000f260000300800 */
[----:B-1----:R-:W-:Y:S01]  /*e3f0*/  F2FP.SATFINITE.E4M3.F32.PACK_AB_MERGE_C R5, RZ, R2, RZ ;  /* 0x00000002ff05723e */ /* 0x002fe200048070ff */
[----:B------:R-:W-:Y:S04]  /*e400*/  @!P4 STG.E.U8 desc[UR22][R26.64+0xc9], R7 ;  /* 0x0000c9071a00c986 */ /* 0x000fe8000c101116 */
[----:B------:R0:W-:Y:S01]  /*e410*/  @!P5 STG.E.U8 desc[UR22][R24.64+0xd0], R5 ;  /* 0x0000d0051800d986 */ /* 0x0001e2000c101116 */
[----:B------:R-:W-:-:S03]  /*e420*/  FMUL R3, R223, UR24 ;  /* 0x00000018df037c20 */ /* 0x000fc60008400000 */
[----:B------:R-:W4:Y:S02]  /*e430*/  LDL.LU R223, [R1+0x3c] ;  /* 0x00003c0001df7983 */ /* 0x000f240000300800 */
[----:B------:R-:W-:Y:S01]  /*e440*/  F2FP.SATFINITE.E4M3.F32.PACK_AB_MERGE_C R9, RZ, R3, RZ ;  /* 0x00000003ff09723e */ /* 0x000fe200048070ff */
[----:B---3--:R-:W-:Y:S02]  /*e450*/  FMUL R0, R222, UR24 ;  /* 0x00000018de007c20 */ /* 0x008fe40008400000 */
[----:B------:R-:W3:Y:S03]  /*e460*/  LDL.LU R222, [R1+0x40] ;  /* 0x0000400001de7983 */ /* 0x000ee60000300800 */
[----:B------:R-:W-:Y:S01]  /*e470*/  F2FP.SATFINITE.E4M3.F32.PACK_AB_MERGE_C R13, RZ, R0, RZ ;  /* 0x00000000ff0d723e */ /* 0x000fe200048070ff */
[----:B--2---:R-:W-:Y:S02]  /*e480*/  FMUL R2, R224, UR24 ;  /* 0x00000018e0027c20 */ /* 0x004fe40008400000 */
[----:B------:R-:W2:Y:S01]  /*e490*/  LDL.LU R224, [R1+0x44] ;  /* 0x0000440001e07983 */ /* 0x000ea20000300800 */
[----:B----4-:R-:W-:-:S03]  /*e4a0*/  FMUL R0, R225, UR24 ;  /* 0x00000018e1007c20 */ /* 0x010fc60008400000 */
[----:B------:R-:W4:Y:S01]  /*e4b0*/  LDL.LU R225, [R1+0x48] ;  /* 0x0000480001e17983 */ /* 0x000f220000300800 */
[----:B------:R-:W-:Y:S01]  /*e4c0*/  FMUL R3, R226, UR24 ;  /* 0x00000018e2037c20 */ /* 0x000fe20008400000 */
[----:B0-----:R-:W-:Y:S02]  /*e4d0*/  F2FP.SATFINITE.E4M3.F32.PACK_AB_MERGE_C R5, RZ, R0, RZ ;  /* 0x00000000ff05723e */ /* 0x001fe400048070ff */
[----:B------:R-:W4:Y:S01]  /*e4e0*/  LDL.LU R226, [R1+0x4c] ;  /* 0x00004c0001e27983 */ /* 0x000f220000300800 */
[----:B------:R-:W-:-:S03]  /*e4f0*/  FMUL R0, R227, UR24 ;  /* 0x00000018e3007c20 */ /* 0x000fc60008400000 */
[----:B------:R-:W4:Y:S01]  /*e500*/  LDL.LU R227, [R1+0x50] ;  /* 0x0000500001e37983 */ /* 0x000f220000300800 */
[C---:B------:R-:W-:Y:S02]  /*e510*/  ISETP.LT.OR P6, PT, R34.reuse, 0xd2, !P1 ;  /* 0x000000d22200780c */ /* 0x040fe40004fc1670 */
[C---:B------:R-:W-:Y:S01]  /*e520*/  ISETP.LT.OR P4, PT, R34.reuse, 0xd2, !P0 ;  /* 0x000000d22200780c */ /* 0x040fe20004781670 */
[----:B------:R-:W4:Y:S01]  /*e530*/  LDL.LU R218, [R1+0x54] ;  /* 0x0000540001da7983 */ /* 0x000f220000300800 */
[C---:B------:R-:W-:Y:S02]  /*e540*/  ISETP.LT.OR P3, PT, R34.reuse, 0xd1, !P0 ;  /* 0x000000d12200780c */ /* 0x040fe40004761670 */
[----:B------:R-:W-:Y:S02]  /*e550*/  ISETP.LT.OR P5, PT, R34, 0xd9, !P1 ;  /* 0x000000d92200780c */ /* 0x000fe40004fa1670 */
[----:B------:R-:W-:Y:S02]  /*e560*/  F2FP.SATFINITE.E4M3.F32.PACK_AB_MERGE_C R7, RZ, R2, RZ ;  /* 0x00000002ff07723e */ /* 0x000fe400048070ff */
[----:B------:R-:W-:-:S03]  /*e570*/  F2FP.SATFINITE.E4M3.F32.PACK_AB_MERGE_C R11, RZ, R0, RZ ;  /* 0x00000000ff0b723e */ /* 0x000fc600048070ff */
[----:B------:R0:W-:Y:S01]  /*e580*/  @!P6 STG.E.U8 desc[UR22][R24.64+0xd1], R9 ;  /* 0x0000d1091800e986 */ /* 0x0001e2000c101116 */
[----:B------:R-:W-:-:S03]  /*e590*/  ISETP.LT.OR P6, PT, R34, 0xda, !P1 ;  /* 0x000000da2200780c */ /* 0x000fc60004fc1670 */
[----:B------:R-:W-:Y:S01]  /*e5a0*/  @!P4 STG.E.U8 desc[UR22][R26.64+0xd1], R7 ;  /* 0x0000d1071a00c986 */ /* 0x000fe2000c101116 */
[----:B------:R-:W-:-:S03]  /*e5b0*/  ISETP.LT.OR P4, PT, R34, 0xda, !P0 ;  /* 0x000000da2200780c */ /* 0x000fc60004781670 */
[----:B------:R-:W-:Y:S01]  /*e5c0*/  @!P3 STG.E.U8 desc[UR22][R26.64+0xd0], R13 ;  /* 0x0000d00d1a00b986 */ /* 0x000fe2000c101116 */
[----:B0-----:R-:W-:-:S03]  /*e5d0*/  F2FP.SATFINITE.E4M3.F32.PACK_AB_MERGE_C R9, RZ, R3, RZ ;  /* 0x00000003ff09723e */ /* 0x001fc600048070ff */
[----:B------:R0:W-:Y:S04]  /*e5e0*/  @!P5 STG.E.U8 desc[UR22][R24.64+0xd8], R5 ;  /* 0x0000d8051800d986 */ /* 0x0001e8000c101116 */
[----:B------:R1:W-:Y:S01]  /*e5f0*/  @!P6 STG.E.U8 desc[UR22][R24.64+0xd9], R9 ;  /* 0x0000d9091800e986 */ /* 0x0003e2000c101116 */
[----:B------:R-:W-:-:S03]  /*e600*/  FMUL R0, R220, UR24 ;  /* 0x00000018dc007c20 */ /* 0x000fc60008400000 */
[----:B------:R-:W4:Y:S02]  /*e610*/  LDL.LU R220, [R1+0x58] ;  /* 0x0000580001dc7983 */ /* 0x000f240000300800 */
[----:B0-----:R-:W-:Y:S01]  /*e620*/  F2FP.SATFINITE.E4M3.F32.PACK_AB_MERGE_C R5, RZ, R0, RZ ;  /* 0x00000000ff05723e */ /* 0x001fe200048070ff */
[----:B------:R-:W-:Y:S02]  /*e630*/  FMUL R2, R221, UR24 ;  /* 0x00000018dd027c20 */ /* 0x000fe40008400000 */
[----:B------:R-:W4:Y:S03]  /*e640*/  LDL.LU R221, [R1+0x5c] ;  /* 0x00005c0001dd7983 */ /* 0x000f260000300800 */
[----:B------:R-:W-:Y:S01]  /*e650*/  F2FP.SATFINITE.E4M3.F32.PACK_AB_MERGE_C R7, RZ, R2, RZ ;  /* 0x00000002ff07723e */ /* 0x000fe200048070ff */
[----:B------:R0:W-:Y:S01]  /*e660*/  @!P4 STG.E.U8 desc[UR22][R26.64+0xd9], R5 ;  /* 0x0000d9051a00c986 */ /* 0x0001e2000c101116 */
[----:B------:R-:W-:-:S03]  /*e670*/  FMUL R3, R223, UR24 ;  /* 0x00000018df037c20 */ /* 0x000fc60008400000 */
[----:B------:R-:W4:Y:S02]  /*e680*/  LDL.LU R223, [R1+0x60] ;  /* 0x0000600001df7983 */ /* 0x000f240000300800 */
[----:B-1----:R-:W-:Y:S01]  /*e690*/  F2FP.SATFINITE.E4M3.F32.PACK_AB_MERGE_C R9, RZ, R3, RZ ;  /* 0x00000003ff09723e */ /* 0x002fe200048070ff */
[----:B---3--:R-:W-:Y:S02]  /*e6a0*/  FMUL R4, R222, UR24 ;  /* 0x00000018de047c20 */ /* 0x008fe40008400000 */
[----:B------:R-:W3:Y:S01]  /*e6b0*/  LDL.LU R222, [R1+0x64] ;  /* 0x0000640001de7983 */ /* 0x000ee20000300800 */
[----:B--2---:R-:W-:-:S03]  /*e6c0*/  FMUL R0, R224, UR24 ;  /* 0x00000018e0007c20 */ /* 0x004fc60008400000 */
[----:B------:R-:W2:Y:S01]  /*e6d0*/  LDL.LU R224, [R1+0x68] ;  /* 0x0000680001e07983 */ /* 0x000ea20000300800 */
[----:B----4-:R-:W-:Y:S01]  /*e6e0*/  FMUL R2, R225, UR24 ;  /* 0x00000018e1027c20 */ /* 0x010fe20008400000 */
[----:B0-----:R-:W-:Y:S02]  /*e6f0*/  F2FP.SATFINITE.E4M3.F32.PACK_AB_MERGE_C R5, RZ, R0, RZ ;  /* 0x00000000ff05723e */ /* 0x001fe400048070ff */
[----:B------:R-:W4:Y:S01]  /*e700*/  LDL.LU R225, [R1+0x6c] ;  /* 0x00006c0001e17983 */ /* 0x000f220000300800 */
[----:B------:R-:W-:-:S03]  /*e710*/  FMUL R3, R226, UR24 ;  /* 0x00000018e2037c20 */ /* 0x000fc60008400000 */
[----:B------:R-:W4:Y:S01]  /*e720*/  LDL.LU R226, [R1+0x70] ;  /* 0x0000700001e27983 */ /* 0x000f220000300800 */
[----:B------:R-:W-:-:S03]  /*e730*/  FMUL R0, R227, UR24 ;  /* 0x00000018e3007c20 */ /* 0x000fc60008400000 */
[----:B------:R-:W4:Y:S01]  /*e740*/  LDL.LU R227, [R1+0x74] ;  /* 0x0000740001e37983 */ /* 0x000f220000300800 */
[C---:B------:R-:W-:Y:S02]  /*e750*/  ISETP.LT.OR P3, PT, R34.reuse, 0xd9, !P0 ;  /* 0x000000d92200780c */ /* 0x040fe40004761670 */
[C---:B------:R-:W-:Y:S02]  /*e760*/  ISETP.LT.OR P5, PT, R34.reuse, 0xe1, !P1 ;  /* 0x000000e12200780c */ /* 0x040fe40004fa1670 */
[C---:B------:R-:W-:Y:S02]  /*e770*/  ISETP.LT.OR P6, PT, R34.reuse, 0xe2, !P1 ;  /* 0x000000e22200780c */ /* 0x040fe40004fc1670 */
[----:B------:R-:W-:-:S07]  /*e780*/  ISETP.LT.OR P4, PT, R34, 0xe2, !P0 ;  /* 0x000000e22200780c */ /* 0x000fce0004781670 */
[----:B------:R-:W-:Y:S01]  /*e790*/  @!P3 STG.E.U8 desc[UR22][R26.64+0xd8], R11 ;  /* 0x0000d80b1a00b986 */ /* 0x000fe2000c101116 */
[----:B------:R-:W-:-:S03]  /*e7a0*/  ISETP.LT.OR P3, PT, R34, 0xe1, !P0 ;  /* 0x000000e12200780c */ /* 0x000fc60004761670 */
[----:B------:R0:W-:Y:S01]  /*e7b0*/  @!P5 STG.E.U8 desc[UR22][R24.64+0xe0], R7 ;  /* 0x0000e0071800d986 */ /* 0x0001e2000c101116 */
[----:B------:R-:W-:-:S03]  /*e7c0*/  ISETP.LT.OR P5, PT, R34, 0xe9, !P1 ;  /* 0x000000e92200780c */ /* 0x000fc60004fa1670 */
[----:B------:R1:W-:Y:S01]  /*e7d0*/  @!P6 STG.E.U8 desc[UR22][R24.64+0xe1], R9 ;  /* 0x0000e1091800e986 */ /* 0x0003e2000c101116 */
[----:B------:R-:W-:Y:S02]  /*e7e0*/  ISETP.LT.OR P6, PT, R34, 0xea, !P1 ;  /* 0x000000ea2200780c */ /* 0x000fe40004fc1670 */
[----:B------:R-:W-:Y:S01]  /*e7f0*/  F2FP.SATFINITE.E4M3.F32.PACK_AB_MERGE_C R13, RZ, R4, RZ ;  /* 0x00000004ff0d723e */ /* 0x000fe200048070ff */
[----:B------:R1:W-:Y:S01]  /*e800*/  @!P4 STG.E.U8 desc[UR22][R26.64+0xe1], R5 ;  /* 0x0000e1051a00c986 */ /* 0x0003e2000c101116 */
[----:B0-----:R-:W-:-:S03]  /*e810*/  F2FP.SATFINITE.E4M3.F32.PACK_AB_MERGE_C R7, RZ, R2, RZ ;  /* 0x00000002ff07723e */ /* 0x001fc600048070ff */
[----:B------:R-:W-:Y:S01]  /*e820*/  @!P3 STG.E.U8 desc[UR22][R26.64+0xe0], R13 ;  /* 0x0000e00d1a00b986 */ /* 0x000fe2000c101116 */
[----:B-1----:R-:W-:-:S03]  /*e830*/  F2FP.SATFINITE.E4M3.F32.PACK_AB_MERGE_C R9, RZ, R3, RZ ;  /* 0x00000003ff09723e */ /* 0x002fc600048070ff */
[----:B------:R0:W-:Y:S01]  /*e840*/  @!P5 STG.E.U8 desc[UR22][R24.64+0xe8], R7 ;  /* 0x0000e8071800d986 */ /* 0x0001e2000c101116 */
[C---:B------:R-:W-:Y:S02]  /*e850*/  ISETP.LT.OR P3, PT, R34.reuse, 0xe9, !P0 ;  /* 0x000000e92200780c */ /* 0x040fe40004761670 */
[C---:B------:R-:W-:Y:S01]  /*e860*/  ISETP.LT.OR P4, PT, R34.reuse, 0xea, !P0 ;  /* 0x000000ea2200780c */ /* 0x040fe20004781670 */
[----:B------:R1:W-:Y:S01]  /*e870*/  @!P6 STG.E.U8 desc[UR22][R24.64+0xe9], R9 ;  /* 0x0000e9091800e986 */ /* 0x0003e2000c101116 */
[----:B------:R-:W-:Y:S01]  /*e880*/  ISETP.LT.OR P5, PT, R34, 0xf1, !P1 ;  /* 0x000000f12200780c */ /* 0x000fe20004fa1670 */
[----:B------:R-:W-:Y:S01]  /*e890*/  FMUL R2, R218, UR24 ;  /* 0x00000018da027c20 */ /* 0x000fe20008400000 */
[----:B------:R-:W-:Y:S02]  /*e8a0*/  ISETP.LT.OR P6, PT, R34, 0xf2, !P1 ;  /* 0x000000f22200780c */ /* 0x000fe40004fc1670 */
[----:B------:R-:W-:Y:S02]  /*e8b0*/  F2FP.SATFINITE.E4M3.F32.PACK_AB_MERGE_C R11, RZ, R0, RZ ;  /* 0x00000000ff0b723e */ /* 0x000fe400048070ff */
[----:B------:R-:W-:-:S03]  /*e8c0*/  F2FP.SATFINITE.E4M3.F32.PACK_AB_MERGE_C R5, RZ, R2, RZ ;  /* 0x00000002ff05723e */ /* 0x000fc600048070ff */
[----:B------:R-:W-:Y:S01]  /*e8d0*/  @!P3 STG.E.U8 desc[UR22][R26.64+0xe8], R11 ;  /* 0x0000e80b1a00b986 */ /* 0x000fe2000c101116 */
[----:B------:R-:W-:-:S03]  /*e8e0*/  ISETP.LT.OR P3, PT, R34, 0xf1, !P0 ;  /* 0x000000f12200780c */ /* 0x000fc60004761670 */
[----:B------:R-:W-:Y:S01]  /*e8f0*/  @!P4 STG.E.U8 desc[UR22][R26.64+0xe9], R5 ;  /* 0x0000e9051a00c986 */ /* 0x000fe2000c101116 */
[C---:B------:R-:W-:Y:S02]  /*e900*/  ISETP.LT.OR P4, PT, R34.reuse, 0xf9, !P1 ;  /* 0x000000f92200780c */ /* 0x040fe40004f81670 */
[----:B------:R-:W-:Y:S01]  /*e910*/  ISETP.LT.OR P1, PT, R34, 0xfa, !P1 ;  /* 0x000000fa2200780c */ /* 0x000fe20004f21670 */
[----:B------:R-:W-:-:S05]  /*e920*/  FMUL R0, R220, UR24 ;  /* 0x00000018dc007c20 */ /* 0x000fca0008400000 */
[----:B0-----:R-:W-:-:S05]  /*e930*/  F2FP.SATFINITE.E4M3.F32.PACK_AB_MERGE_C R7, RZ, R0, RZ ;  /* 0x00000000ff07723e */ /* 0x001fca00048070ff */
[----:B------:R0:W-:Y:S01]  /*e940*/  @!P5 STG.E.U8 desc[UR22][R24.64+0xf0], R7 ;  /* 0x0000f0071800d986 */ /* 0x0001e2000c101116 */
[----:B------:R-:W-:-:S05]  /*e950*/  FMUL R3, R221, UR24 ;  /* 0x00000018dd037c20 */ /* 0x000fca0008400000 */
[----:B-1----:R-:W-:Y:S02]  /*e960*/  F2FP.SATFINITE.E4M3.F32.PACK_AB_MERGE_C R9, RZ, R3, RZ ;  /* 0x00000003ff09723e */ /* 0x002fe400048070ff */
[----:B------:R-:W-:-:S03]  /*e970*/  ISETP.LT.OR P5, PT, R34, 0xf2, !P0 ;  /* 0x000000f22200780c */ /* 0x000fc600047a1670 */
[----:B------:R1:W-:Y:S01]  /*e980*/  @!P6 STG.E.U8 desc[UR22][R24.64+0xf1], R9 ;  /* 0x0000f1091800e986 */ /* 0x0003e2000c101116 */
[C---:B------:R-:W-:Y:S02]  /*e990*/  ISETP.LT.OR P6, PT, R34.reuse, 0xf9, !P0 ;  /* 0x000000f92200780c */ /* 0x040fe400047c1670 */
[----:B------:R-:W-:Y:S01]  /*e9a0*/  ISETP.LT.OR P0, PT, R34, 0xfa, !P0 ;  /* 0x000000fa2200780c */ /* 0x000fe20004701670 */
[----:B------:R-:W-:-:S05]  /*e9b0*/  FMUL R0, R223, UR24 ;  /* 0x00000018df007c20 */ /* 0x000fca0008400000 */
[----:B------:R-:W-:-:S05]  /*e9c0*/  F2FP.SATFINITE.E4M3.F32.PACK_AB_MERGE_C R13, RZ, R0, RZ ;  /* 0x00000000ff0d723e */ /* 0x000fca00048070ff */
[----:B------:R0:W-:Y:S01]  /*e9d0*/  @!P3 STG.E.U8 desc[UR22][R26.64+0xf0], R13 ;  /* 0x0000f00d1a00b986 */ /* 0x0001e2000c101116 */
[----:B---3--:R-:W-:Y:S01]  /*e9e0*/  FMUL R0, R222, UR24 ;  /* 0x00000018de007c20 */ /* 0x008fe20008400000 */
[----:B--2---:R-:W-:Y:S01]  /*e9f0*/  FMUL R2, R224, UR24 ;  /* 0x00000018e0027c20 */ /* 0x004fe20008400000 */
[----:B----4-:R-:W-:-:S03]  /*ea00*/  FMUL R3, R225, UR24 ;  /* 0x00000018e1037c20 */ /* 0x010fc60008400000 */
[----:B0-----:R-:W-:Y:S01]  /*ea10*/  F2FP.SATFINITE.E4M3.F32.PACK_AB_MERGE_C R7, RZ, R0, RZ ;  /* 0x00000000ff07723e */ /* 0x001fe200048070ff */
[----:B------:R-:W-:Y:S01]  /*ea20*/  FMUL R4, R226, UR24 ;  /* 0x00000018e2047c20 */ /* 0x000fe20008400000 */
[----:B------:R-:W-:Y:S01]  /*ea30*/  FMUL R5, R227, UR24 ;  /* 0x00000018e3057c20 */ /* 0x000fe20008400000 */
[----:B-1----:R-:W-:Y:S02]  /*ea40*/  F2FP.SATFINITE.E4M3.F32.PACK_AB_MERGE_C R9, RZ, R2, RZ ;  /* 0x00000002ff09723e */ /* 0x002fe400048070ff */
[----:B------:R-:W-:Y:S02]  /*ea50*/  F2FP.SATFINITE.E4M3.F32.PACK_AB_MERGE_C R3, RZ, R3, RZ ;  /* 0x00000003ff03723e */ /* 0x000fe400048070ff */
[----:B------:R-:W-:Y:S02]  /*ea60*/  F2FP.SATFINITE.E4M3.F32.PACK_AB_MERGE_C R11, RZ, R4, RZ ;  /* 0x00000004ff0b723e */ /* 0x000fe400048070ff */
[----:B------:R-:W-:Y:S01]  /*ea70*/  F2FP.SATFINITE.E4M3.F32.PACK_AB_MERGE_C R5, RZ, R5, RZ ;  /* 0x00000005ff05723e */ /* 0x000fe200048070ff */
[----:B------:R0:W-:Y:S04]  /*ea80*/  @!P5 STG.E.U8 desc[UR22][R26.64+0xf1], R7 ;  /* 0x0000f1071a00d986 */ /* 0x0001e8000c101116 */
[----:B------:R0:W-:Y:S04]  /*ea90*/  @!P4 STG.E.U8 desc[UR22][R24.64+0xf8], R9 ;  /* 0x0000f8091800c986 */ /* 0x0001e8000c101116 */
[----:B------:R0:W-:Y:S04]  /*eaa0*/  @!P1 STG.E.U8 desc[UR22][R24.64+0xf9], R3 ;  /* 0x0000f90318009986 */ /* 0x0001e8000c101116 */
[----:B------:R0:W-:Y:S04]  /*eab0*/  @!P6 STG.E.U8 desc[UR22][R26.64+0xf8], R11 ;  /* 0x0000f80b1a00e986 */ /* 0x0001e8000c101116 */
[----:B------:R0:W-:Y:S02]  /*eac0*/  @!P0 STG.E.U8 desc[UR22][R26.64+0xf9], R5 ;  /* 0x0000f9051a008986 */ /* 0x0001e4000c101116 */
.L_x_298:
[----:B------:R-:W-:Y:S05]  /*ead0*/  BSYNC B0 ;  /* 0x0000000000007941 */ /* 0x000fea0003800000 */
.L_x_40:
[----:B------:R-:W2:Y:S01]  /*eae0*/  LDL.LU R22, [R1+0x84] ;  /* 0x0000840001167983 */ /* 0x000ea20000300800 */
[----:B0-----:R-:W-:Y:S01]  /*eaf0*/  IMAD.U32 R3, RZ, RZ, UR18 ;  /* 0x00000012ff037e24 */ /* 0x001fe2000f8e00ff */
[----:B------:R-:W-:Y:S02]  /*eb00*/  ULDC.64 UR6, c[0x0][0x650] ;  /* 0x0001940000067ab9 */ /* 0x000fe40000000a00 */
[----:B------:R-:W3:Y:S01]  /*eb10*/  LDL.LU R19, [R1+0x88] ;  /* 0x0000880001137983 */ /* 0x000ee20000300800 */
[----:B-----5:R-:W-:Y:S01]  /*eb20*/  IMAD.U32 R0, RZ, RZ, UR20 ;  /* 0x00000014ff007e24 */ /* 0x020fe2000f8e00ff */
[----:B------:R0:W-:Y:S01]  /*eb30*/  SYNCS.ARRIVE.TRANS64.A1T0 RZ, [R3+UR29], RZ ;  /* 0x000000ff03ff79a7 */ /* 0x0001e2000810001d */
[----:B------:R-:W-:Y:S02]  /*eb40*/  IMAD.U32 R2, RZ, RZ, UR20 ;  /* 0x00000014ff027e24 */ /* 0x000fe4000f8e00ff */
[----:B------:R-:W-:Y:S02]  /*eb50*/  IMAD.MOV.U32 R4, RZ, RZ, -0x1 ;  /* 0xffffffffff047424 */ /* 0x000fe400078e00ff */
[----:B0-----:R-:W-:Y:S01]  /*eb60*/  IMAD.U32 R3, RZ, RZ, UR15 ;  /* 0x0000000fff037e24 */ /* 0x001fe2000f8e00ff */
[----:B---3--:R-:W-:-:S02]  /*eb70*/  LEA R19, P0, R0, R19, 0x1 ;  /* 0x0000001300137211 */ /* 0x008fc400078008ff */
[----:B------:R-:W-:Y:S02]  /*eb80*/  PRMT R0, RZ, 0x7610, R0 ;  /* 0x00007610ff007816 */ /* 0x000fe40000000000 */
[----:B--2---:R-:W-:Y:S01]  /*eb90*/  LEA.HI.X R22, R2, R22, R3, 0x1, P0 ;  /* 0x0000001602167211 */ /* 0x004fe200000f0c03 */
[----:B------:R-:W-:Y:S01]  /*eba0*/  IMAD.MOV.U32 R2, RZ, RZ, -0x1 ;  /* 0xffffffffff027424 */ /* 0x000fe200078e00ff */
[----:B------:R0:W-:Y:S01]  /*ebb0*/  STL [R1+0x88], R19 ;  /* 0x0000881301007387 */ /* 0x0001e20000100800 */
[----:B------:R-:W-:Y:S01]  /*ebc0*/  IMAD.MOV.U32 R3, RZ, RZ, -0x1 ;  /* 0xffffffffff037424 */ /* 0x000fe200078e00ff */
[----:B------:R-:W-:Y:S02]  /*ebd0*/  ISETP.GE.U32.AND P0, PT, R19, UR6, PT ;  /* 0x0000000613007c0c */ /* 0x000fe4000bf06070 */
[----:B------:R0:W-:Y:S02]  /*ebe0*/  STL [R1+0x84], R22 ;  /* 0x0000841601007387 */ /* 0x0001e40000100800 */
[----:B------:R-:W-:-:S02]  /*ebf0*/  ISETP.GE.U32.AND.EX P0, PT, R22, UR7, PT, P0 ;  /* 0x0000000716007c0c */ /* 0x000fc4000bf06100 */
[----:B------:R0:W-:Y:S04]  /*ec00*/  STL [R1+0x8c], R4 ;  /* 0x00008c0401007387 */ /* 0x0001e80000100800 */
[----:B------:R0:W-:Y:S04]  /*ec10*/  STL [R1+0x7c], R2 ;  /* 0x00007c0201007387 */ /* 0x0001e80000100800 */
[----:B------:R0:W-:Y:S03]  /*ec20*/  STL [R1+0x90], R3 ;  /* 0x0000900301007387 */ /* 0x0001e60000100800 */
[----:B------:R-:W-:Y:S05]  /*ec30*/  @P0 BRA `(.L_x_299) ;  /* 0x0000000400740947 */ /* 0x000fea0003800000 */
[----:B------:R-:W2:Y:S01]  /*ec40*/  S2R R14, SR_CTAID.X ;  /* 0x00000000000e7919 */ /* 0x000ea20000002500 */
[----:B------:R-:W3:Y:S01]  /*ec50*/  LDC.64 R8, c[0x0][0x628] ;  /* 0x00018a00ff087b82 */ /* 0x000ee20000000a00 */
[----:B------:R-:W-:Y:S01]  /*ec60*/  ULDC UR6, c[0x0][0x150] ;  /* 0x0000540000067ab9 */ /* 0x000fe20000000800 */
[----:B------:R-:W-:Y:S01]  /*ec70*/  IMAD.MOV.U32 R6, RZ, RZ, R19 ;  /* 0x000000ffff067224 */ /* 0x000fe200078e0013 */
[----:B------:R-:W0:Y:S01]  /*ec80*/  S2R R16, SR_CTAID.Y ;  /* 0x0000000000107919 */ /* 0x000e220000002600 */
[----:B------:R-:W-:-:S04]  /*ec90*/  IMAD.MOV.U32 R7, RZ, RZ, R22 ;  /* 0x000000ffff077224 */ /* 0x000fc800078e0016 */
[----:B------:R-:W0:Y:S08]  /*eca0*/  LDC R17, c[0x0][0x144] ;  /* 0x00005100ff117b82 */ /* 0x000e300000000800 */
[----:B------:R-:W0:Y:S08]  /*ecb0*/  LDC R10, c[0x0][0x630] ;  /* 0x00018c00ff0a7b82 */ /* 0x000e300000000800 */
[----:B------:R-:W0:Y:S01]  /*ecc0*/  LDC.64 R12, c[0x0][0x620] ;  /* 0x00018800ff0c7b82 */ /* 0x000e220000000a00 */
[----:B---3--:R-:W-:-:S04]  /*ecd0*/  ISETP.NE.U32.AND P0, PT, R8, RZ, PT ;  /* 0x000000ff0800720c */ /* 0x008fc80003f05070 */
[----:B------:R-:W-:Y:S02]  /*ece0*/  ISETP.NE.AND.EX P0, PT, R9, RZ, PT, P0 ;  /* 0x000000ff0900720c */ /* 0x000fe40003f05300 */
[----:B--2---:R-:W-:-:S05]  /*ecf0*/  I2FP.F32.U32 R0, R14 ;  /* 0x0000000e00007245 */ /* 0x004fca0000201000 */
[----:B------:R-:W-:-:S04]  /*ed00*/  FMUL R0, R0, UR6 ;  /* 0x0000000600007c20 */ /* 0x000fc80008400000 */
[----:B------:R2:W3:Y:S02]  /*ed10*/  F2I.U32.TRUNC.NTZ R15, R0 ;  /* 0x00000000000f7305 */ /* 0x0004e4000020f000 */
[----:B------:R-:W-:Y:S05]  /*ed20*/  @!P0 BRA `(.L_x_300) ;  /* 0x0000000000288947 */ /* 0x000fea0003800000 */
[----:B--2---:R-:W2:Y:S02]  /*ed30*/  LDC R0, c[0x0][0x634] ;  /* 0x00018d00ff007b82 */ /* 0x004ea40000000800 */
[----:B--2---:R-:W-:-:S05]  /*ed40*/  IADD3 R7, P0, R19, R0, RZ ;  /* 0x0000000013077210 */ /* 0x004fca0007f1e0ff */
[----:B------:R-:W-:-:S04]  /*ed50*/  IMAD.X R11, RZ, RZ, R22, P0 ;  /* 0x000000ffff0b7224 */ /* 0x000fc800000e0616 */
[----:B0-----:R-:W-:-:S04]  /*ed60*/  IMAD.WIDE.U32 R2, R11, R8, RZ ;  /* 0x000000080b027225 */ /* 0x001fc800078e00ff */
[----:B------:R-:W-:-:S04]  /*ed70*/  IMAD.WIDE.U32 R4, P0, R7, R9, R2 ;  /* 0x0000000907047225 */ /* 0x000fc80007800002 */
[----:B------:R-:W-:-:S04]  /*ed80*/  IMAD.WIDE.U32 R2, R7, R8, RZ ;  /* 0x0000000807027225 */ /* 0x000fc800078e00ff */
[----:B------:R-:W-:Y:S01]  /*ed90*/  IMAD.X R7, RZ, RZ, RZ, P0 ;  /* 0x000000ffff077224 */ /* 0x000fe200000e06ff */
[----:B------:R-:W-:Y:S01]  /*eda0*/  IADD3 RZ, P0, R3, R4, RZ ;  /* 0x0000000403ff7210 */ /* 0x000fe20007f1e0ff */
[----:B------:R-:W-:-:S04]  /*edb0*/  IMAD.MOV.U32 R6, RZ, RZ, R5 ;  /* 0x000000ffff067224 */ /* 0x000fc800078e0005 */
[----:B------:R-:W-:-:S08]  /*edc0*/  IMAD.WIDE.U32.X R6, R11, R9, R6, P0 ;  /* 0x000000090b067225 */ /* 0x000fd000000e0406 */
.L_x_300:
[-CC-:B0-----:R-:W-:Y:S01]  /*edd0*/  SHF.R.U64 R11, R6, R10.reuse, R7.reuse ;  /* 0x0000000a060b7219 */ /* 0x181fe20000001207 */
[----:B------:R-:W0:Y:S01]  /*ede0*/  LDC.64 R20, c[0x0][0x640] ;  /* 0x00019000ff147b82 */ /* 0x000e220000000a00 */
[----:B--2---:R-:W-:Y:S01]  /*edf0*/  SHF.R.U32.HI R0, RZ, R10, R7 ;  /* 0x0000000aff007219 */ /* 0x004fe20000011607 */
[----:B------:R-:W-:Y:S01]  /*ee00*/  IMAD.MOV.U32 R2, RZ, RZ, R19 ;  /* 0x000000ffff027224 */ /* 0x000fe200078e0013 */
[----:B------:R-:W-:Y:S01]  /*ee10*/  IADD3 R5, P0, RZ, -R11, RZ ;  /* 0x8000000bff057210 */ /* 0x000fe20007f1e0ff */
[----:B---3--:R-:W-:Y:S01]  /*ee20*/  IMAD.MOV R15, RZ, RZ, -R15 ;  /* 0x000000ffff0f7224 */ /* 0x008fe200078e0a0f */
[----:B------:R-:W-:Y:S01]  /*ee30*/  ULDC UR6, c[0x0][0x154] ;  /* 0x0000550000067ab9 */ /* 0x000fe20000000800 */
[----:B------:R-:W-:Y:S02]  /*ee40*/  IMAD.MOV.U32 R7, RZ, RZ, 0x1 ;  /* 0x00000001ff077424 */ /* 0x000fe400078e00ff */
[----:B------:R-:W2:Y:S01]  /*ee50*/  LDC R4, c[0x0][0x618] ;  /* 0x00018600ff047b82 */ /* 0x000ea20000000800 */
[----:B------:R-:W-:-:S02]  /*ee60*/  IMAD.X R3, RZ, RZ, ~R0, P0 ;  /* 0x000000ffff037224 */ /* 0x000fc400000e0e00 */
[----:B------:R-:W-:Y:S02]  /*ee70*/  IMAD R17, R17, R15, R14 ;  /* 0x0000000f11117224 */ /* 0x000fe400078e020e */
[-C--:B------:R-:W-:Y:S02]  /*ee80*/  IMAD R0, R3, R12.reuse, RZ ;  /* 0x0000000c03007224 */ /* 0x080fe400078e02ff */
[----:B------:R-:W-:Y:S01]  /*ee90*/  IMAD.MOV.U32 R3, RZ, RZ, R22 ;  /* 0x000000ffff037224 */ /* 0x000fe200078e0016 */
[----:B------:R-:W3:Y:S01]  /*eea0*/  LDC R6, c[0x0][0x608] ;  /* 0x00018200ff067b82 */ /* 0x000ee20000000800 */
[----:B------:R-:W-:-:S04]  /*eeb0*/  IMAD.WIDE.U32 R2, R5, R12, R2 ;  /* 0x0000000c05027225 */ /* 0x000fc800078e0002 */
[----:B------:R-:W-:-:S03]  /*eec0*/  IMAD R5, R5, R13, R0 ;  /* 0x0000000d05057224 */ /* 0x000fc600078e0200 */
[----:B------:R-:W5:Y:S01]  /*eed0*/  LDC R18, c[0x0][0x658] ;  /* 0x00019600ff127b82 */ /* 0x000f620000000800 */
[----:B------:R-:W-:Y:S01]  /*eee0*/  I2FP.F32.U32 R0, R16 ;  /* 0x0000001000007245 */ /* 0x000fe20000201000 */
[----:B------:R-:W-:Y:S01]  /*eef0*/  IMAD.IADD R3, R3, 0x1, R5 ;  /* 0x0000000103037824 */ /* 0x000fe200078e0205 */
[----:B0-----:R-:W-:Y:S01]  /*ef00*/  ISETP.NE.U32.AND P0, PT, R20, RZ, PT ;  /* 0x000000ff1400720c */ /* 0x001fe20003f05070 */
[----:B------:R-:W-:Y:S02]  /*ef10*/  IMAD.MOV.U32 R5, RZ, RZ, -0x1 ;  /* 0xffffffffff057424 */ /* 0x000fe400078e00ff */
[----:B------:R-:W-:Y:S02]  /*ef20*/  FMUL R0, R0, UR6 ;  /* 0x0000000600007c20 */ /* 0x000fe40008400000 */
[----:B------:R-:W0:Y:S01]  /*ef30*/  LDC R15, c[0x0][0x148] ;  /* 0x00005200ff0f7b82 */ /* 0x000e220000000800 */
[----:B--2---:R-:W-:Y:S01]  /*ef40*/  SHF.R.U64 R10, R2, R4, R3 ;  /* 0x00000004020a7219 */ /* 0x004fe20000001203 */
[----:B------:R2:W0:Y:S01]  /*ef50*/  F2I.U32.TRUNC.NTZ R13, R0 ;  /* 0x00000000000d7305 */ /* 0x000422000020f000 */
[----:B------:R-:W-:-:S02]  /*ef60*/  ISETP.NE.AND.EX P0, PT, R21, RZ, PT, P0 ;  /* 0x000000ff1500720c */ /* 0x000fc40003f05300 */
[----:B------:R-:W-:-:S03]  /*ef70*/  SHF.R.U32.HI R3, RZ, R4, R3 ;  /* 0x00000004ff037219 */ /* 0x000fc60000011603 */
[----:B------:R-:W0:Y:S01]  /*ef80*/  LDC R14, c[0x0][0x600] ;  /* 0x00018000ff0e7b82 */ /* 0x000e220000000800 */
[-CC-:B---3--:R-:W-:Y:S02]  /*ef90*/  SHF.R.U64 R8, R10, R6.reuse, R3.reuse ;  /* 0x000000060a087219 */ /* 0x188fe40000001203 */
[----:B------:R-:W-:-:S05]  /*efa0*/  SHF.R.U32.HI R3, RZ, R6, R3 ;  /* 0x00000006ff037219 */ /* 0x000fca0000011603 */
[----:B------:R-:W3:Y:S01]  /*efb0*/  LDC R22, c[0x0][0x648] ;  /* 0x00019200ff167b82 */ /* 0x000ee20000000800 */
[-CC-:B-----5:R-:W-:Y:S02]  /*efc0*/  SHF.R.U64 R12, R8, R18.reuse, R3.reuse ;  /* 0x00000012080c7219 */ /* 0x1a0fe40000001203 */
[-C--:B------:R-:W-:Y:S02]  /*efd0*/  SHF.L.U32 R5, R5, R18.reuse, RZ ;  /* 0x0000001205057219 */ /* 0x080fe400000006ff */
[-C--:B------:R-:W-:Y:S01]  /*efe0*/  SHF.R.U32.HI R3, RZ, R18.reuse, R3 ;  /* 0x00000012ff037219 */ /* 0x080fe20000011603 */
[----:B------:R-:W-:Y:S01]  /*eff0*/  IMAD.MOV.U32 R2, RZ, RZ, R12 ;  /* 0x000000ffff027224 */ /* 0x000fe200078e000c */
[----:B------:R-:W-:Y:S01]  /*f000*/  SHF.L.U32 R18, R7, R18, RZ ;  /* 0x0000001207127219 */ /* 0x000fe200000006ff */
[----:B------:R-:W0:Y:S01]  /*f010*/  LDC R23, c[0x0][0x638] ;  /* 0x00018e00ff177b82 */ /* 0x000e220000000800 */
[----:B------:R-:W-:-:S07]  /*f020*/  LOP3.LUT R19, RZ, R5, RZ, 0x33, !PT ;  /* 0x00000005ff137212 */ /* 0x000fce00078e33ff */
[----:B------:R-:W0:Y:S01]  /*f030*/  LDC R24, c[0x0][0x610] ;  /* 0x00018400ff187b82 */ /* 0x000e220000000800 */
[----:B--2---:R-:W-:Y:S05]  /*f040*/  @!P0 BRA `(.L_x_301) ;  /* 0x0000000000288947 */ /* 0x004fea0003800000 */
[----:B------:R-:W2:Y:S02]  /*f050*/  LDC R7, c[0x0][0x64c] ;  /* 0x00019300ff077b82 */ /* 0x000ea40000000800 */
[----:B--2---:R-:W-:-:S05]  /*f060*/  IADD3 R7, P0, R12, R7, RZ ;  /* 0x000000070c077210 */ /* 0x004fca0007f1e0ff */
        /* <DEDUP_REMOVED lines=8> */
.L_x_301:
[----:B---3--:R-:W-:Y:S01]  /*f0f0*/  SHF.R.U64 R0, R2, R22, R3 ;  /* 0x0000001602007219 */ /* 0x008fe20000001203 */
[----:B0-----:R-:W-:Y:S01]  /*f100*/  VIADD R7, R14, 0xffffffff ;  /* 0xffffffff0e077836 */ /* 0x001fe20000000000 */
[----:B------:R-:W-:Y:S01]  /*f110*/  LOP3.LUT R5, R8, R19, RZ, 0xc0, !PT ;  /* 0x0000001308057212 */ /* 0x000fe200078ec0ff */
[----:B------:R-:W-:Y:S02]  /*f120*/  IMAD.MOV R13, RZ, RZ, -R13 ;  /* 0x000000ffff0d7224 */ /* 0x000fe400078e0a0d */
[----:B------:R-:W-:Y:S02]  /*f130*/  IMAD.MOV R3, RZ, RZ, -R0 ;  /* 0x000000ffff037224 */ /* 0x000fe400078e0a00 */
[----:B------:R-:W-:Y:S01]  /*f140*/  IMAD R2, R18, R0, R5 ;  /* 0x0000000012027224 */ /* 0x000fe200078e0205 */
[----:B------:R-:W-:Y:S01]  /*f150*/  LOP3.LUT R5, R10, R7, RZ, 0xc0, !PT ;  /* 0x000000070a057212 */ /* 0x000fe200078ec0ff */
[----:B------:R-:W-:Y:S02]  /*f160*/  @P2 IMAD R17, R15, R13, R16 ;  /* 0x0000000d0f112224 */ /* 0x000fe400078e0210 */
[----:B------:R-:W-:-:S02]  /*f170*/  IMAD R0, R3, R23, R12 ;  /* 0x0000001703007224 */ /* 0x000fc400078e020c */
[----:B------:R-:W-:Y:S02]  /*f180*/  IMAD.MOV.U32 R4, RZ, RZ, 0x1 ;  /* 0x00000001ff047424 */ /* 0x000fe400078e00ff */
[----:B------:R-:W-:Y:S02]  /*f190*/  IMAD R2, R2, R24, R17 ;  /* 0x0000001802027224 */ /* 0x000fe400078e0211 */
[----:B------:R-:W-:Y:S01]  /*f1a0*/  IMAD R3, R0, R14, R5 ;  /* 0x0000000e00037224 */ /* 0x000fe200078e0205 */
[----:B------:R-:W-:-:S04]  /*f1b0*/  PRMT R0, R4, 0x7610, R0 ;  /* 0x0000761004007816 */ /* 0x000fc80000000000 */
[----:B------:R-:W-:Y:S02]  /*f1c0*/  SEL R4, R3, R2, !P2 ;  /* 0x0000000203047207 */ /* 0x000fe40005000000 */
[----:B------:R-:W-:-:S03]  /*f1d0*/  SEL R2, R2, R3, !P2 ;  /* 0x0000000302027207 */ /* 0x000fc60005000000 */
[----:B------:R2:W-:Y:S04]  /*f1e0*/  STL [R1+0x90], R4 ;  /* 0x0000900401007387 */ /* 0x0005e80000100800 */
[----:B------:R2:W-:Y:S04]  /*f1f0*/  STL [R1+0x7c], R11 ;  /* 0x00007c0b01007387 */ /* 0x0005e80000100800 */
[----:B------:R2:W-:Y:S02]  /*f200*/  STL [R1+0x8c], R2 ;  /* 0x00008c0201007387 */ /* 0x0005e40000100800 */
.L_x_299:
[----:B------:R-:W-:Y:S01]  /*f210*/  LOP3.LUT P0, RZ, R0, 0xff, RZ, 0xc0, !PT ;  /* 0x000000ff00ff7812 */ /* 0x000fe2000780c0ff */
[----:B------:R-:W-:-:S12]  /*f220*/  ULOP3.LUT UR30, UR30, 0x1, URZ, 0x3c, !UPT ;  /* 0x000000011e1e7892 */ /* 0x000fd8000f8e3c3f */
[----:B------:R-:W-:Y:S05]  /*f230*/  @P0 BRA `(.L_x_302) ;  /* 0xffffff2400a80947 */ /* 0x000fea000383ffff */
[----:B------:R-:W-:Y:S05]  /*f240*/  EXIT ;  /* 0x000000000000794d */ /* 0x000fea0003800000 */
.L_x_18:
[----:B------:R-:W-:-:S08]  /*f250*/  ISETP.NE.AND P0, PT, RZ, UR6, PT ;  /* 0x00000006ff007c0c */ /* 0x000fd0000bf05270 */
[----:B0123--:R-:W0:-:S00]  /*f260*/  USETMAXREG.DEALLOC.CTAPOOL 0x28 ;  /* 0x00000028000079c8 */ /* 0x00fe0000080e0500 */
[----:B------:R-:W-:Y:S05]  /*f270*/  @P0 EXIT ;  /* 0x000000000000094d */ /* 0x000fea0003800000 */
[----:B0-----:R-:W-:Y:S01]  /*f280*/  LOP3.LUT P0, RZ, R0, 0xff, RZ, 0xc0, !PT ;  /* 0x000000ff00ff7812 */ /* 0x001fe2000780c0ff */
[----:B------:R-:W-:Y:S02]  /*f290*/  IMAD.MOV.U32 R0, RZ, RZ, 0x1 ;  /* 0x00000001ff007424 */ /* 0x000fe400078e00ff */
[----:B------:R-:W-:-:S10]  /*f2a0*/  IMAD.MOV.U32 R8, RZ, RZ, RZ ;  /* 0x000000ffff087224 */ /* 0x000fd400078e00ff */
[----:B------:R-:W-:Y:S05]  /*f2b0*/  @!P0 BRA `(.L_x_303) ;  /* 0x0000000c00ac8947 */ /* 0x000fea0003800000 */
[----:B------:R-:W0:Y:S01]  /*f2c0*/  S2UR UR5, SR_CgaCtaId ;  /* 0x00000000000579c3 */ /* 0x000e220000008800 */
[----:B------:R-:W-:Y:S01]  /*f2d0*/  ULDC UR17, c[0x0][0x658] ;  /* 0x0001960000117ab9 */ /* 0x000fe20000000800 */
[----:B------:R-:W-:Y:S01]  /*f2e0*/  UMOV UR6, 0xffffffff ;  /* 0xffffffff00067882 */ /* 0x000fe20000000000 */
[----:B------:R-:W-:Y:S01]  /*f2f0*/  UMOV UR9, 0x1 ;  /* 0x0000000100097882 */ /* 0x000fe20000000000 */
[----:B------:R-:W-:Y:S01]  /*f300*/  USHF.L.U32 UR6, UR6, UR17, URZ ;  /* 0x0000001106067299 */ /* 0x000fe2000800063f */
[----:B------:R-:W-:Y:S01]  /*f310*/  LOP3.LUT P0, RZ, R2, 0x1f, RZ, 0xc0, !PT ;  /* 0x0000001f02ff7812 */ /* 0x000fe2000780c0ff */
[----:B------:R-:W-:Y:S01]  /*f320*/  BSSY B0, `(.L_x_303) ;  /* 0x00000e4000007945 */ /* 0x000fe20003800000 */
[C---:B------:R-:W-:Y:S01]  /*f330*/  ISETP.NE.AND P3, PT, R3.reuse, RZ, PT ;  /* 0x000000ff0300720c */ /* 0x040fe20003f65270 */
[----:B------:R-:W-:Y:S01]  /*f340*/  ULOP3.LUT UR22, URZ, UR6, URZ, 0x33, !UPT ;  /* 0x000000063f167292 */ /* 0x000fe2000f8e333f */
[----:B------:R-:W-:Y:S01]  /*f350*/  ISETP.NE.OR P0, PT, R3, RZ, !P0 ;  /* 0x000000ff0300720c */ /* 0x000fe20004705670 */
[----:B------:R-:W-:Y:S01]  /*f360*/  IMAD.MOV.U32 R9, RZ, RZ, 0x1 ;  /* 0x00000001ff097424 */ /* 0x000fe200078e00ff */
[----:B------:R-:W-:Y:S01]  /*f370*/  ULDC UR16, c[0x0][0x600] ;  /* 0x0001800000107ab9 */ /* 0x000fe20000000800 */
[----:B------:R-:W-:Y:S01]  /*f380*/  IMAD.MOV.U32 R0, RZ, RZ, 0x1 ;  /* 0x00000001ff007424 */ /* 0x000fe200078e00ff */
[----:B------:R-:W-:Y:S01]  /*f390*/  UMOV UR24, 0x1111 ;  /* 0x0000111100187882 */ /* 0x000fe20000000000 */
[----:B------:R-:W-:Y:S01]  /*f3a0*/  IMAD.MOV.U32 R8, RZ, RZ, RZ ;  /* 0x000000ffff087224 */ /* 0x000fe200078e00ff */
[----:B------:R-:W-:-:S02]  /*f3b0*/  UIADD3 UR32, UR14, 0x1, URZ ;  /* 0x000000010e207890 */ /* 0x000fc4000fffe03f */
[----:B------:R-:W-:Y:S02]  /*f3c0*/  ULOP3.LUT UR33, UR13, 0x2, URZ, 0xfc, !UPT ;  /* 0x000000020d217892 */ /* 0x000fe4000f8efc3f */
[----:B------:R-:W-:Y:S02]  /*f3d0*/  UIADD3 UR16, UR16, -0x1, URZ ;  /* 0xffffffff10107890 */ /* 0x000fe4000fffe03f */
[----:B------:R-:W-:Y:S01]  /*f3e0*/  USHF.L.U32 UR17, UR9, UR17, URZ ;  /* 0x0000001109117299 */ /* 0x000fe2000800063f */
[----:B------:R-:W-:Y:S01]  /*f3f0*/  ULDC.64 UR28, c[0x0][0x198] ;  /* 0x00006600001c7ab9 */ /* 0x000fe20000000a00 */
[----:B0-----:R-:W-:Y:S02]  /*f400*/  USHF.R.U32.HI UR34, URZ, 0x2, UR5 ;  /* 0x000000023f227899 */ /* 0x001fe40008011605 */
[----:B------:R-:W-:Y:S02]  /*f410*/  ULOP3.LUT UR4, UR5, 0x3, URZ, 0xc0, !UPT ;  /* 0x0000000305047892 */ /* 0x000fe4000f8ec03f */
[----:B------:R-:W-:-:S02]  /*f420*/  USHF.L.U32 UR18, UR5, 0x6, URZ ;  /* 0x0000000605127899 */ /* 0x000fc4000800063f */
[----:B------:R-:W-:Y:S02]  /*f430*/  USHF.L.U32 UR19, UR5, 0xc, URZ ;  /* 0x0000000c05137899 */ /* 0x000fe4000800063f */
[----:B------:R-:W-:Y:S02]  /*f440*/  ULOP3.LUT UR5, UR5, 0xfffffffc, URZ, 0xc0, !UPT ;  /* 0xfffffffc05057892 */ /* 0x000fe4000f8ec03f */
[----:B------:R-:W-:Y:S02]  /*f450*/  UISETP.GT.U32.AND UP0, UPT, UR4, 0xffff, UPT ;  /* 0x0000ffff0400788c */ /* 0x000fe4000bf04070 */
[----:B------:R-:W-:Y:S02]  /*f460*/  ULOP3.LUT UR7, UR5, 0x1, URZ, 0xfc, !UPT ;  /* 0x0000000105077892 */ /* 0x000fe4000f8efc3f */
[----:B------:R-:W-:Y:S02]  /*f470*/  ULOP3.LUT UR8, UR5, 0x2, URZ, 0xfc, !UPT ;  /* 0x0000000205087892 */ /* 0x000fe4000f8efc3f */
[----:B------:R-:W-:-:S02]  /*f480*/  USHF.L.U32 UR6, UR9, UR5, URZ ;  /* 0x0000000509067299 */ /* 0x000fc4000800063f */
[----:B------:R-:W-:Y:S02]  /*f490*/  ULOP3.LUT UR5, UR5, 0x3, URZ, 0xfc, !UPT ;  /* 0x0000000305057892 */ /* 0x000fe4000f8efc3f */
[----:B------:R-:W-:Y:S02]  /*f4a0*/  USHF.L.U32 UR7, UR9, UR7, URZ ;  /* 0x0000000709077299 */ /* 0x000fe4000800063f */
[----:B------:R-:W-:Y:S02]  /*f4b0*/  USHF.L.U32 UR8, UR9, UR8, URZ ;  /* 0x0000000809087299 */ /* 0x000fe4000800063f */
[----:B------:R-:W-:Y:S02]  /*f4c0*/  USEL UR4, UR4, 0xffff, !UP0 ;  /* 0x0000ffff04047887 */ /* 0x000fe4000c000000 */
[----:B------:R-:W-:Y:S02]  /*f4d0*/  USHF.L.U32 UR5, UR9, UR5, URZ ;  /* 0x0000000509057299 */ /* 0x000fe4000800063f */
[----:B------:R-:W-:-:S02]  /*f4e0*/  ULOP3.LUT UR6, UR8, UR6, UR7, 0xfe, !UPT ;  /* 0x0000000608067292 */ /* 0x000fc4000f8efe07 */
[----:B------:R-:W-:Y:S02]  /*f4f0*/  ULOP3.LUT UR4, UR4, 0xffff, URZ, 0xc0, !UPT ;  /* 0x0000ffff04047892 */ /* 0x000fe4000f8ec03f */
[----:B------:R-:W-:Y:S02]  /*f500*/  ULOP3.LUT UR18, UR18, 0xc0, URZ, 0xc0, !UPT ;  /* 0x000000c012127892 */ /* 0x000fe4000f8ec03f */
[----:B------:R-:W-:Y:S02]  /*f510*/  ULOP3.LUT UR19, UR19, 0x3000, URZ, 0xc0, !UPT ;  /* 0x0000300013137892 */ /* 0x000fe4000f8ec03f */
[----:B------:R-:W-:Y:S02]  /*f520*/  ULOP3.LUT UR23, UR6, UR5, URZ, 0xfc, !UPT ;  /* 0x0000000506177292 */ /* 0x000fe4000f8efc3f */
[----:B------:R-:W-:-:S12]  /*f530*/  USHF.L.U32 UR24, UR24, UR4, URZ ;  /* 0x0000000418187299 */ /* 0x000fd8000800063f */
.L_x_315:
[----:B------:R-:W-:-:S03]  /*f540*/  UMOV UR4, 0xffffffff ;  /* 0xffffffff00047882 */ /* 0x000fc60000000000 */
[----:B01----:R-:W-:Y:S05]  /*f550*/  BRA.DIV UR4, `(.L_x_304) ;  /* 0x00000016042c7947 */ /* 0x003fea000b800000 */
[----:B------:R-:W-:-:S13]  /*f560*/  ELECT P1, URZ, PT ;  /* 0x00000000003f782f */ /* 0x000fda0003820000 */
.L_x_335:
[----:B------:R-:W0:Y:S01]  /*f570*/  LDC R2, c[0x0][0x28c] ;  /* 0x0000a300ff027b82 */ /* 0x000e220000000800 */
[----:B------:R-:W-:Y:S01]  /*f580*/  BSSY B1, `(.L_x_305) ;  /* 0x0000040000017945 */ /* 0x000fe20003800000 */
[----:B0-----:R-:W-:-:S13]  /*f590*/  ISETP.LT.OR P1, PT, R2, 0x1, !P1 ;  /* 0x000000010200780c */ /* 0x001fda0004f21670 */
[----:B------:R-:W-:Y:S05]  /*f5a0*/  @P1 BRA `(.L_x_306) ;  /* 0x0000000000f41947 */ /* 0x000fea0003800000 */
[----:B------:R-:W2:Y:S04]  /*f5b0*/  LDL.LU R4, [R1+0x90] ;  /* 0x0000900001047983 */ /* 0x000ea80000300800 */
[----:B------:R-:W3:Y:S01]  /*f5c0*/  LDL.LU R3, [R1+0x8c] ;  /* 0x00008c0001037983 */ /* 0x000ee20000300800 */
[----:B------:R-:W-:Y:S02]  /*f5d0*/  IMAD.MOV.U32 R12, RZ, RZ, RZ ;  /* 0x000000ffff0c7224 */ /* 0x000fe400078e00ff */
[----:B------:R-:W-:Y:S02]  /*f5e0*/  IMAD.U32 R13, RZ, RZ, UR32 ;  /* 0x00000020ff0d7e24 */ /* 0x000fe4000f8e00ff */
[----:B------:R-:W-:Y:S01]  /*f5f0*/  IMAD.MOV.U32 R2, RZ, RZ, R0 ;  /* 0x000000ffff027224 */ /* 0x000fe200078e0000 */
[----:B--2---:R-:W-:-:S02]  /*f600*/  LEA R6, R4, UR18, 0x8 ;  /* 0x0000001204067c11 */ /* 0x004fc4000f8e40ff */
[----:B---3--:R-:W-:Y:S01]  /*f610*/  LEA R4, R3, UR34, 0x2 ;  /* 0x0000002203047c11 */ /* 0x008fe2000f8e10ff */
[----:B------:R-:W-:-:S04]  /*f620*/  IMAD.MOV.U32 R3, RZ, RZ, R8 ;  /* 0x000000ffff037224 */ /* 0x000fc800078e0008 */
[----:B------:R-:W-:-:S07]  /*f630*/  IMAD.SHL.U32 R7, R4, 0x10, RZ ;  /* 0x0000001004077824 */ /* 0x000fce00078e00ff */
.L_x_310:
[----:B------:R-:W0:Y:S01]  /*f640*/  S2R R5, SR_CgaCtaId ;  /* 0x0000000000057919 */ /* 0x000e220000008800 */
[----:B------:R-:W-:-:S04]  /*f650*/  MOV R4, 0x400 ;  /* 0x0000040000047802 */ /* 0x000fc80000000f00 */
[----:B0-----:R-:W-:Y:S02]  /*f660*/  LEA R10, R5, R4, 0x18 ;  /* 0x00000004050a7211 */ /* 0x001fe400078ec0ff */
[----:B------:R-:W-:Y:S01]  /*f670*/  SHF.L.U32 R4, R2, 0x1f, RZ ;  /* 0x0000001f02047819 */ /* 0x000fe200000006ff */
[----:B------:R-:W0:Y:S02]  /*f680*/  @!P3 LDC R5, c[0x0][0x500] ;  /* 0x00014000ff05bb82 */ /* 0x000e240000000800 */
[----:B------:R-:W-:-:S04]  /*f690*/  IMAD R11, R3, 0x8, R10 ;  /* 0x00000008030b7824 */ /* 0x000fc800078e020a */
[----:B------:R-:W1:Y:S02]  /*f6a0*/  SYNCS.PHASECHK.TRANS64.TRYWAIT P1, [R11+URZ+0x58], R4 ;  /* 0x000058040b0075a7 */ /* 0x000e64000802017f */
[----:B-1----:R-:W-:Y:S05]  /*f6b0*/  @!P1 BRA `(.L_x_307) ;  /* 0x0000001000f49947 */ /* 0x002fea0003800000 */
.L_x_336:
[----:B------:R-:W-:Y:S01]  /*f6c0*/  UPRMT UR4, UR33, 0x9910, URZ ;  /* 0x0000991021047896 */ /* 0x000fe2000800003f */
[----:B0-----:R0:W-:Y:S03]  /*f6d0*/  @!P3 SYNCS.ARRIVE.TRANS64 RZ, [R11+URZ], R5 ;  /* 0x000000050bffb9a7 */ /* 0x0011e6000800003f */
[----:B------:R-:W-:-:S06]  /*f6e0*/  UISETP.NE.AND UP0, UPT, UR4, 0x2, UPT ;  /* 0x000000020400788c */ /* 0x000fcc000bf05270 */
[----:B------:R-:W-:-:S13]  /*f6f0*/  PLOP3.LUT P1, PT, PT, PT, UP0, 0x80, 0x0 ;  /* 0x000000000000781c */ /* 0x000fda0003f2f008 */
[----:B0-----:R-:W-:Y:S05]  /*f700*/  @P1 BRA `(.L_x_308) ;  /* 0x0000000000041947 */ /* 0x001fea0003800000 */
[----:B------:R-:W-:Y:S01]  /*f710*/  BPT.TRAP 0x1 ;  /* 0x000000040000795c */ /* 0x000fe20000300000 */
.L_x_308:
[----:B------:R-:W-:Y:S05]  /*f720*/  @P0 BRA `(.L_x_309) ;  /* 0x0000000000040947 */ /* 0x000fea0003800000 */
[----:B------:R-:W-:Y:S01]  /*f730*/  BPT.TRAP 0x1 ;  /* 0x000000040000795c */ /* 0x000fe20000300000 */
.L_x_309:
[----:B------:R-:W2:Y:S01]  /*f740*/  LDL R5, [R1+0x7c] ;  /* 0x00007c0001057983 */ /* 0x000ea20000100800 */
[----:B-1----:R-:W-:Y:S01]  /*f750*/  LEA R4, R3, UR34, 0x2 ;  /* 0x0000002203047c11 */ /* 0x002fe2000f8e10ff */
[----:B------:R-:W-:Y:S01]  /*f760*/  VIADD R13, R13, 0xffffffff ;  /* 0xffffffff0d0d7836 */ /* 0x000fe20000000000 */
[----:B------:R-:W-:Y:S01]  /*f770*/  R2UR UR8, R3 ;  /* 0x00000000030872ca */ /* 0x000fe200000e0000 */
[----:B------:R-:W-:Y:S01]  /*f780*/  UIADD3 UR4, UP0, UR28, 0xf0, URZ ;  /* 0x000000f01c047890 */ /* 0x000fe2000ff1e03f */
[----:B------:R-:W-:Y:S01]  /*f790*/  R2UR UR27, R10 ;  /* 0x000000000a1b72ca */ /* 0x000fe200000e0000 */
[----:B------:R-:W-:Y:S01]  /*f7a0*/  IMAD.U32 R4, R4, 0x400, R10 ;  /* 0x0000040004047824 */ /* 0x000fe200078e000a */
[----:B------:R-:W-:Y:S01]  /*f7b0*/  R2UR UR9, R11 ;  /* 0x000000000b0972ca */ /* 0x000fe200000e0000 */
[----:B------:R-:W-:Y:S01]  /*f7c0*/  UIADD3 UR30, UP1, UR28, 0x1f0, URZ ;  /* 0x000001f01c1e7890 */ /* 0x000fe2000ff3e03f */
[----:B------:R-:W-:Y:S01]  /*f7d0*/  R2UR UR11, R7 ;  /* 0x00000000070b72ca */ /* 0x000fe200000e0000 */
[----:B------:R-:W-:Y:S01]  /*f7e0*/  UPRMT UR25, URZ, 0x5410, UR24 ;  /* 0x000054103f197896 */ /* 0x000fe20008000018 */
[----:B------:R-:W-:Y:S01]  /*f7f0*/  R2UR UR5, R4 ;  /* 0x00000000040572ca */ /* 0x000fe200000e0000 */
[----:B------:R-:W-:Y:S01]  /*f800*/  VIADD R3, R3, 0x1 ;  /* 0x0000000103037836 */ /* 0x000fe20000000000 */
[----:B------:R-:W-:Y:S01]  /*f810*/  R2UR UR10, R12 ;  /* 0x000000000c0a72ca */ /* 0x000fe200000e0000 */
[----:B------:R-:W-:Y:S01]  /*f820*/  UPRMT UR36, URZ, 0x5410, UR23 ;  /* 0x000054103f247896 */ /* 0x000fe20008000017 */
[----:B------:R-:W-:Y:S01]  /*f830*/  R2UR UR35, R6 ;  /* 0x00000000062372ca */ /* 0x000fe200000e0000 */
[----:B------:R-:W-:Y:S01]  /*f840*/  ULEA UR8, UR8, UR19, 0xe ;  /* 0x0000001308087291 */ /* 0x000fe2000f8e703f */
[----:B------:R-:W-:Y:S01]  /*f850*/  ISETP.GT.AND P4, PT, R13, 0x1, PT ;  /* 0x000000010d00780c */ /* 0x000fe20003f84270 */
[----:B------:R-:W-:Y:S01]  /*f860*/  UIADD3.X UR31, URZ, UR29, URZ, UP1, !UPT ;  /* 0x0000001d3f1f7290 */ /* 0x000fe20008ffe43f */
[C---:B------:R-:W-:Y:S01]  /*f870*/  ISETP.NE.AND P1, PT, R3.reuse, 0xb, PT ;  /* 0x0000000b0300780c */ /* 0x040fe20003f25270 */
[----:B------:R-:W-:Y:S01]  /*f880*/  UIADD3 UR27, UR27, 0xb180, UR8 ;  /* 0x0000b1801b1b7890 */ /* 0x000fe2000fffe008 */
[----:B------:R-:W-:Y:S01]  /*f890*/  VIADD R12, R12, 0x40 ;  /* 0x000000400c0c7836 */ /* 0x000fe20000000000 */
[----:B------:R-:W-:Y:S01]  /*f8a0*/  UMOV UR6, 0x0 ;  /* 0x0000000000067882 */ /* 0x000fe20000000000 */
[----:B------:R-:W-:Y:S01]  /*f8b0*/  UMOV UR7, 0x10000000 ;  /* 0x1000000000077882 */ /* 0x000fe20000000000 */
[----:B------:R-:W-:Y:S01]  /*f8c0*/  UIADD3 UR26, UR5, 0x180, URZ ;  /* 0x00000180051a7890 */ /* 0x000fe2000fffe03f */
[----:B------:R-:W-:Y:S01]  /*f8d0*/  SEL R3, R3, RZ, P1 ;  /* 0x000000ff03037207 */ /* 0x000fe20000800000 */
[----:B------:R-:W-:-:S05]  /*f8e0*/  UIADD3.X UR5, URZ, UR29, URZ, UP0, !UPT ;  /* 0x0000001d3f057290 */ /* 0x000fca00087fe43f */
[----:B------:R-:W-:Y:S01]  /*f8f0*/  UMOV UR8, UR26 ;  /* 0x0000001a00087c82 */ /* 0x000fe20008000000 */
[----:B--2---:R-:W-:Y:S02]  /*f900*/  R2UR UR12, R5 ;  /* 0x00000000050c72ca */ /* 0x004fe400000e0000 */
[----:B------:R-:W-:-:S04]  /*f910*/  SEL R5, RZ, 0x1, P1 ;  /* 0x00000001ff057807 */ /* 0x000fc80000800000 */
[----:B------:R-:W-:-:S07]  /*f920*/  LOP3.LUT R2, R2, R5, RZ, 0x3c, !PT ;  /* 0x0000000502027212 */ /* 0x000fce00078e3cff */
[----:B------:R0:W-:Y:S02]  /*f930*/  UTMALDG.3D.MULTICAST [UR8], [UR4], UR25, desc[UR6] ;  /* 0x00000608040073b4 */ /* 0x0001e40008011819 */
[----:B0-----:R-:W-:Y:S01]  /*f940*/  UMOV UR8, UR27 ;  /* 0x0000001b00087c82 */ /* 0x001fe20008000000 */
[----:B------:R-:W-:Y:S02]  /*f950*/  UMOV UR11, UR35 ;  /* 0x00000023000b7c82 */ /* 0x000fe40008000000 */
[----:B------:R0:W-:Y:S02]  /*f960*/  UTMALDG.3D.MULTICAST [UR8], [UR30], UR36, desc[UR6] ;  /* 0x000006081e0073b4 */ /* 0x0001e40008011824 */
[----:B0-----:R-:W-:Y:S05]  /*f970*/  @P4 BRA `(.L_x_310) ;  /* 0xfffffffc00304947 */ /* 0x001fea000383ffff */
.L_x_306:
[----:B------:R-:W-:Y:S05]  /*f980*/  BSYNC B1 ;  /* 0x0000000000017941 */ /* 0x000fea0003800000 */
.L_x_305:
[----:B------:R-:W2:Y:S01]  /*f990*/  LDL.LU R15, [R1+0x84] ;  /* 0x00008400010f7983 */ /* 0x000ea20000300800 */
[----:B------:R-:W-:Y:S01]  /*f9a0*/  LOP3.LUT P5, RZ, R9, 0xff, RZ, 0xc0, !PT ;  /* 0x000000ff09ff7812 */ /* 0x000fe200078ac0ff */
[----:B------:R-:W-:Y:S01]  /*f9b0*/  VIADD R8, R8, UR14 ;  /* 0x0000000e08087c36 */ /* 0x000fe20008000000 */
[----:B------:R-:W-:Y:S01]  /*f9c0*/  UISETP.GE.U32.AND UP0, UPT, UR14, 0xb, UPT ;  /* 0x0000000b0e00788c */ /* 0x000fe2000bf06070 */
[----:B------:R-:W3:Y:S01]  /*f9d0*/  LDL.LU R14, [R1+0x88] ;  /* 0x00008800010e7983 */ /* 0x000ee20000300800 */
[----:B------:R-:W-:Y:S01]  /*f9e0*/  IMAD.U32 R5, RZ, RZ, UR14 ;  /* 0x0000000eff057e24 */ /* 0x000fe2000f8e00ff */
[----:B------:R-:W-:Y:S01]  /*f9f0*/  ULDC.64 UR4, c[0x0][0x650] ;  /* 0x0001940000047ab9 */ /* 0x000fe20000000a00 */
[----:B------:R-:W-:Y:S01]  /*fa00*/  ISETP.GT.U32.AND P1, PT, R8, 0xa, PT ;  /* 0x0000000a0800780c */ /* 0x000fe20003f24070 */
[----:B------:R-:W-:Y:S01]  /*fa10*/  BSSY B1, `(.L_x_311) ;  /* 0x0000072000017945 */ /* 0x000fe20003800000 */
[----:B------:R-:W-:Y:S02]  /*fa20*/  PLOP3.LUT P4, PT, PT, PT, UP0, 0x80, 0x0 ;  /* 0x000000000000781c */ /* 0x000fe40003f8f008 */
[----:B------:R-:W-:-:S02]  /*fa30*/  ISETP.LT.U32.AND P1, PT, R5, 0xb, P1 ;  /* 0x0000000b0500780c */ /* 0x000fc40000f21070 */
[----:B------:R-:W-:Y:S01]  /*fa40*/  PRMT R9, RZ, 0x7610, R9 ;  /* 0x00007610ff097816 */ /* 0x000fe20000000009 */
[----:B------:R-:W0:Y:S01]  /*fa50*/  @P5 S2R R3, SR_CgaCtaId ;  /* 0x0000000000035919 */ /* 0x000e220000008800 */
[----:B------:R-:W-:-:S04]  /*fa60*/  @P5 MOV R2, 0x400 ;  /* 0x0000040000025802 */ /* 0x000fc80000000f00 */
[----:B0-----:R-:W-:Y:S01]  /*fa70*/  @P5 LEA R4, R3, R2, 0x18 ;  /* 0x0000000203045211 */ /* 0x001fe200078ec0ff */
[----:B------:R-:W-:-:S03]  /*fa80*/  IMAD.WIDE.U32 R2, R8, -0x45d1745d, RZ ;  /* 0xba2e8ba308027825 */ /* 0x000fc600078e00ff */
[----:B------:R0:W-:Y:S02]  /*fa90*/  @P5 SYNCS.ARRIVE.TRANS64.A1T0 RZ, [R4+URZ+0xe8], RZ ;  /* 0x0000e8ff04ff59a7 */ /* 0x0001e4000810003f */
[----:B------:R-:W-:Y:S02]  /*faa0*/  SHF.R.U32.HI R5, RZ, 0x3, R3 ;  /* 0x00000003ff057819 */ /* 0x000fe40000011603 */
[----:B------:R-:W-:Y:S02]  /*fab0*/  SEL R3, RZ, 0x1, !P1 ;  /* 0x00000001ff037807 */ /* 0x000fe40004800000 */
[----:B------:R-:W-:Y:S01]  /*fac0*/  PRMT R2, RZ, 0x7610, R2 ;  /* 0x00007610ff027816 */ /* 0x000fe20000000002 */
[----:B------:R-:W-:Y:S01]  /*fad0*/  IMAD R8, R5, -0xb, R8 ;  /* 0xfffffff505087824 */ /* 0x000fe200078e0208 */
[----:B------:R-:W-:Y:S01]  /*fae0*/  LOP3.LUT R0, R0, R3, RZ, 0x3c, !PT ;  /* 0x0000000300007212 */ /* 0x000fe200078e3cff */
[----:B0-----:R-:W-:Y:S02]  /*faf0*/  IMAD.MOV.U32 R4, RZ, RZ, -0x1 ;  /* 0xffffffffff047424 */ /* 0x001fe400078e00ff */
[----:B------:R-:W-:Y:S01]  /*fb00*/  IMAD.MOV.U32 R3, RZ, RZ, -0x1 ;  /* 0xffffffffff037424 */ /* 0x000fe200078e00ff */
[----:B------:R-:W-:Y:S01]  /*fb10*/  @P4 LOP3.LUT R0, R0, 0x1, R5, 0x78, !PT ;  /* 0x0000000100004812 */ /* 0x000fe200078e7805 */
[----:B------:R-:W-:Y:S01]  /*fb20*/  IMAD.MOV.U32 R5, RZ, RZ, -0x1 ;  /* 0xffffffffff057424 */ /* 0x000fe200078e00ff */
[----:B---3--:R-:W-:-:S04]  /*fb30*/  IADD3 R14, P5, R14, UR20, RZ ;  /* 0x000000140e0e7c10 */ /* 0x008fc8000ffbe0ff */
[----:B--2---:R-:W-:Y:S01]  /*fb40*/  IADD3.X R15, R15, UR15, RZ, P5, !PT ;  /* 0x0000000f0f0f7c10 */ /* 0x004fe2000affe4ff */
[----:B------:R0:W-:Y:S01]  /*fb50*/  STL [R1+0x88], R14 ;  /* 0x0000880e01007387 */ /* 0x0001e20000100800 */
[----:B------:R-:W-:-:S03]  /*fb60*/  ISETP.GE.U32.AND P1, PT, R14, UR4, PT ;  /* 0x000000040e007c0c */ /* 0x000fc6000bf26070 */
[----:B------:R0:W-:Y:S01]  /*fb70*/  STL [R1+0x84], R15 ;  /* 0x0000840f01007387 */ /* 0x0001e20000100800 */
[----:B------:R-:W-:-:S03]  /*fb80*/  ISETP.GE.U32.AND.EX P1, PT, R15, UR5, PT, P1 ;  /* 0x000000050f007c0c */ /* 0x000fc6000bf26110 */
[----:B------:R0:W-:Y:S04]  /*fb90*/  STL [R1+0x8c], R5 ;  /* 0x00008c0501007387 */ /* 0x0001e80000100800 */
[----:B------:R0:W-:Y:S04]  /*fba0*/  STL [R1+0x90], R4 ;  /* 0x0000900401007387 */ /* 0x0001e80000100800 */
[----:B------:R0:W-:Y:S02]  /*fbb0*/  STL [R1+0x7c], R3 ;  /* 0x00007c0301007387 */ /* 0x0001e40000100800 */
[----:B------:R-:W-:Y:S05]  /*fbc0*/  @P1 BRA `(.L_x_312) ;  /* 0x0000000400581947 */ /* 0x000fea0003800000 */
[----:B------:R-:W-:Y:S01]  /*fbd0*/  ULDC.64 UR4, c[0x0][0x628] ;  /* 0x00018a0000047ab9 */ /* 0x000fe20000000a00 */
[----:B------:R-:W1:Y:S01]  /*fbe0*/  S2R R12, SR_CTAID.X ;  /* 0x00000000000c7919 */ /* 0x000e620000002500 */
[----:B------:R-:W-:Y:S01]  /*fbf0*/  ISETP.NE.U32.AND P1, PT, RZ, UR4, PT ;  /* 0x00000004ff007c0c */ /* 0x000fe2000bf25070 */
[----:B------:R-:W-:Y:S01]  /*fc00*/  ULDC UR7, c[0x0][0x630] ;  /* 0x00018c0000077ab9 */ /* 0x000fe20000000800 */
[----:B------:R-:W-:Y:S01]  /*fc10*/  IMAD.MOV.U32 R2, RZ, RZ, R14 ;  /* 0x000000ffff027224 */ /* 0x000fe200078e000e */
[----:B------:R-:W2:Y:S01]  /*fc20*/  S2R R10, SR_CTAID.Y ;  /* 0x00000000000a7919 */ /* 0x000ea20000002600 */
[----:B------:R-:W-:Y:S01]  /*fc30*/  ISETP.NE.AND.EX P1, PT, RZ, UR5, PT, P1 ;  /* 0x00000005ff007c0c */ /* 0x000fe2000bf25310 */
[----:B0-----:R-:W-:-:S12]  /*fc40*/  IMAD.MOV.U32 R3, RZ, RZ, R15 ;  /* 0x000000ffff037224 */ /* 0x001fd800078e000f */
[----:B------:R-:W-:Y:S05]  /*fc50*/  @!P1 BRA `(.L_x_313) ;  /* 0x0000000000289947 */ /* 0x000fea0003800000 */
[----:B------:R-:W-:Y:S02]  /*fc60*/  ULDC UR6, c[0x0][0x634] ;  /* 0x00018d0000067ab9 */ /* 0x000fe40000000800 */
[----:B------:R-:W-:-:S05]  /*fc70*/  IADD3 R7, P1, R14, UR6, RZ ;  /* 0x000000060e077c10 */ /* 0x000fca000ff3e0ff */
[----:B------:R-:W-:-:S04]  /*fc80*/  IMAD.X R11, RZ, RZ, R15, P1 ;  /* 0x000000ffff0b7224 */ /* 0x000fc800008e060f */
[----:B------:R-:W-:-:S04]  /*fc90*/  IMAD.WIDE.U32 R4, R11, UR4, RZ ;  /* 0x000000040b047c25 */ /* 0x000fc8000f8e00ff */
[----:B------:R-:W-:-:S04]  /*fca0*/  IMAD.WIDE.U32 R4, P1, R7, UR5, R4 ;  /* 0x0000000507047c25 */ /* 0x000fc8000f820004 */
[----:B------:R-:W-:-:S04]  /*fcb0*/  IMAD.WIDE.U32 R6, R7, UR4, RZ ;  /* 0x0000000407067c25 */ /* 0x000fc8000f8e00ff */
[----:B------:R-:W-:Y:S01]  /*fcc0*/  IMAD.X R3, RZ, RZ, RZ, P1 ;  /* 0x000000ffff037224 */ /* 0x000fe200008e06ff */
[----:B------:R-:W-:Y:S01]  /*fcd0*/  IADD3 RZ, P1, R7, R4, RZ ;  /* 0x0000000407ff7210 */ /* 0x000fe20007f3e0ff */
[----:B------:R-:W-:-:S04]  /*fce0*/  IMAD.MOV.U32 R2, RZ, RZ, R5 ;  /* 0x000000ffff027224 */ /* 0x000fc800078e0005 */
[----:B------:R-:W-:-:S08]  /*fcf0*/  IMAD.WIDE.U32.X R2, R11, UR5, R2, P1 ;  /* 0x000000050b027c25 */ /* 0x000fd000088e0402 */
.L_x_313:
[--C-:B------:R-:W-:Y:S01]  /*fd00*/  SHF.R.U64 R11, R2, UR7, R3.reuse ;  /* 0x00000007020b7c19 */ /* 0x100fe20008001203 */
[----:B------:R-:W-:Y:S01]  /*fd10*/  ULDC.64 UR4, c[0x0][0x620] ;  /* 0x0001880000047ab9 */ /* 0x000fe20000000a00 */
[----:B------:R-:W-:Y:S01]  /*fd20*/  SHF.R.U32.HI R2, RZ, UR7, R3 ;  /* 0x00000007ff027c19 */ /* 0x000fe20008011603 */
[----:B------:R-:W-:Y:S01]  /*fd30*/  IMAD.MOV.U32 R3, RZ, RZ, R15 ;  /* 0x000000ffff037224 */ /* 0x000fe200078e000f */
[----:B------:R-:W-:Y:S01]  /*fd40*/  IADD3 R5, P1, RZ, -R11, RZ ;  /* 0x8000000bff057210 */ /* 0x000fe20007f3e0ff */
[----:B------:R-:W0:Y:S01]  /*fd50*/  LDC R7, c[0x0][0x144] ;  /* 0x00005100ff077b82 */ /* 0x000e220000000800 */
[----:B-1----:R-:W-:Y:S01]  /*fd60*/  I2FP.F32.U32 R6, R12 ;  /* 0x0000000c00067245 */ /* 0x002fe20000201000 */
[----:B------:R-:W-:Y:S01]  /*fd70*/  ULDC.64 UR8, c[0x0][0x640] ;  /* 0x0001900000087ab9 */ /* 0x000fe20000000a00 */
[----:B------:R-:W-:Y:S01]  /*fd80*/  ULDC UR6, c[0x0][0x608] ;  /* 0x0001820000067ab9 */ /* 0x000fe20000000800 */
[----:B------:R-:W-:Y:S01]  /*fd90*/  IMAD.X R2, RZ, RZ, ~R2, P1 ;  /* 0x000000ffff027224 */ /* 0x000fe200008e0e02 */
[----:B------:R-:W-:-:S03]  /*fda0*/  ISETP.NE.U32.AND P1, PT, RZ, UR8, PT ;  /* 0x00000008ff007c0c */ /* 0x000fc6000bf25070 */
[----:B------:R-:W-:Y:S01]  /*fdb0*/  IMAD R4, R2, UR4, RZ ;  /* 0x0000000402047c24 */ /* 0x000fe2000f8e02ff */
[----:B------:R-:W1:Y:S01]  /*fdc0*/  LDC R15, c[0x0][0x148] ;  /* 0x00005200ff0f7b82 */ /* 0x000e620000000800 */
[----:B------:R-:W-:Y:S01]  /*fdd0*/  IMAD.MOV.U32 R2, RZ, RZ, R14 ;  /* 0x000000ffff027224 */ /* 0x000fe200078e000e */
[----:B------:R-:W-:-:S03]  /*fde0*/  ISETP.NE.AND.EX P1, PT, RZ, UR9, PT, P1 ;  /* 0x00000009ff007c0c */ /* 0x000fc6000bf25310 */
[----:B------:R-:W-:Y:S01]  /*fdf0*/  IMAD.WIDE.U32 R2, R5, UR4, R2 ;  /* 0x0000000405027c25 */ /* 0x000fe2000f8e0002 */
[----:B------:R-:W-:-:S03]  /*fe00*/  ULDC UR4, c[0x0][0x150] ;  /* 0x0000540000047ab9 */ /* 0x000fc60000000800 */
[----:B------:R-:W-:Y:S01]  /*fe10*/  FMUL R6, R6, UR4 ;  /* 0x0000000406067c20 */ /* 0x000fe20008400000 */
[----:B------:R-:W-:Y:S01]  /*fe20*/  IMAD R5, R5, UR5, R4 ;  /* 0x0000000505057c24 */ /* 0x000fe2000f8e0204 */
[----:B------:R-:W-:Y:S01]  /*fe30*/  ULDC UR4, c[0x0][0x618] ;  /* 0x0001860000047ab9 */ /* 0x000fe20000000800 */
[----:B------:R-:W-:Y:S02]  /*fe40*/  ULDC UR5, c[0x0][0x154] ;  /* 0x0000550000057ab9 */ /* 0x000fe40000000800 */
[----:B------:R-:W-:Y:S01]  /*fe50*/  IMAD.IADD R3, R3, 0x1, R5 ;  /* 0x0000000103037824 */ /* 0x000fe200078e0205 */
[----:B------:R-:W3:Y:S04]  /*fe60*/  F2I.U32.TRUNC.NTZ R6, R6 ;  /* 0x0000000600067305 */ /* 0x000ee8000020f000 */
[----:B------:R-:W-:-:S02]  /*fe70*/  SHF.R.U64 R13, R2, UR4, R3 ;  /* 0x00000004020d7c19 */ /* 0x000fc40008001203 */
[----:B--2---:R-:W-:-:S05]  /*fe80*/  I2FP.F32.U32 R2, R10 ;  /* 0x0000000a00027245 */ /* 0x004fca0000201000 */
[----:B------:R-:W-:Y:S01]  /*fe90*/  FMUL R4, R2, UR5 ;  /* 0x0000000502047c20 */ /* 0x000fe20008400000 */
[----:B------:R-:W-:Y:S01]  /*fea0*/  SHF.R.U32.HI R2, RZ, UR4, R3 ;  /* 0x00000004ff027c19 */ /* 0x000fe20008011603 */
[----:B------:R-:W-:Y:S02]  /*feb0*/  ULDC UR4, c[0x0][0x658] ;  /* 0x0001960000047ab9 */ /* 0x000fe40000000800 */
[----:B------:R2:W4:Y:S01]  /*fec0*/  F2I.U32.TRUNC.NTZ R18, R4 ;  /* 0x0000000400127305 */ /* 0x000522000020f000 */
[----:B------:R-:W-:Y:S01]  /*fed0*/  SHF.R.U64 R16, R13, UR6, R2 ;  /* 0x000000060d107c19 */ /* 0x000fe20008001202 */
[----:B---3--:R-:W-:Y:S01]  /*fee0*/  IMAD.MOV R6, RZ, RZ, -R6 ;  /* 0x000000ffff067224 */ /* 0x008fe200078e0a06 */
[----:B------:R-:W-:-:S03]  /*fef0*/  SHF.R.U32.HI R3, RZ, UR6, R2 ;  /* 0x00000006ff037c19 */ /* 0x000fc60008011602 */
[----:B0-----:R-:W-:Y:S01]  /*ff00*/  IMAD R12, R7, R6, R12 ;  /* 0x00000006070c7224 */ /* 0x001fe200078e020c */
[--C-:B------:R-:W-:Y:S02]  /*ff10*/  SHF.R.U64 R14, R16, UR4, R3.reuse ;  /* 0x00000004100e7c19 */ /* 0x100fe40008001203 */
[----:B------:R-:W-:-:S03]  /*ff20*/  SHF.R.U32.HI R3, RZ, UR4, R3 ;  /* 0x00000004ff037c19 */ /* 0x000fc60008011603 */
[----:B------:R-:W-:Y:S01]  /*ff30*/  IMAD.MOV.U32 R2, RZ, RZ, R14 ;  /* 0x000000ffff027224 */ /* 0x000fe200078e000e */
[----:B--2-4-:R-:W-:Y:S06]  /*ff40*/  @!P1 BRA `(.L_x_314) ;  /* 0x0000000000289947 */ /* 0x014fec0003800000 */
        /* <DEDUP_REMOVED lines=10> */
.L_x_314:
[----:B------:R-:W-:Y:S01]  /*fff0*/  ULDC UR4, c[0x0][0x648] ;  /* 0x0001920000047ab9 */ /* 0x000fe20000000800 */
[----:B------:R-:W-:Y:S01]  /*10000*/  IMAD.MOV R18, RZ, RZ, -R18 ;  /* 0x000000ffff127224 */ /* 0x000fe200078e0a12 */
[----:B------:R-:W-:Y:S01]  /*10010*/  SHF.R.U64 R3, R2, UR4, R3 ;  /* 0x0000000402037c19 */ /* 0x000fe20008001203 */
[----:B------:R-:W-:Y:S01]  /*10020*/  ULDC UR4, c[0x0][0x638] ;  /* 0x00018e0000047ab9 */ /* 0x000fe20000000800 */
[----:B------:R-:W-:Y:S01]  /*10030*/  LOP3.LUT R2, R16, UR22, RZ, 0xc0, !PT ;  /* 0x0000001610027c12 */ /* 0x000fe2000f8ec0ff */
[----:B-1----:R-:W-:Y:S01]  /*10040*/  @P2 IMAD R12, R15, R18, R10 ;  /* 0x000000120f0c2224 */ /* 0x002fe200078e020a */
[----:B------:R-:W-:Y:S01]  /*10050*/  LOP3.LUT R13, R13, UR16, RZ, 0xc0, !PT ;  /* 0x000000100d0d7c12 */ /* 0x000fe2000f8ec0ff */
[----:B------:R-:W-:Y:S01]  /*10060*/  IMAD.MOV R5, RZ, RZ, -R3 ;  /* 0x000000ffff057224 */ /* 0x000fe200078e0a03 */
[----:B------:R-:W-:Y:S01]  /*10070*/  ULDC UR5, c[0x0][0x610] ;  /* 0x0001840000057ab9 */ /* 0x000fe20000000800 */
[----:B------:R-:W-:Y:S02]  /*10080*/  IMAD R3, R3, UR17, R2 ;  /* 0x0000001103037c24 */ /* 0x000fe4000f8e0202 */
[----:B------:R-:W-:Y:S01]  /*10090*/  IMAD R14, R5, UR4, R14 ;  /* 0x00000004050e7c24 */ /* 0x000fe2000f8e020e */
[----:B------:R-:W-:Y:S01]  /*100a0*/  ULDC UR4, c[0x0][0x600] ;  /* 0x0001800000047ab9 */ /* 0x000fe20000000800 */
[----:B------:R-:W-:-:S02]  /*100b0*/  IMAD R3, R3, UR5, R12 ;  /* 0x0000000503037c24 */ /* 0x000fc4000f8e020c */
[----:B------:R-:W-:Y:S02]  /*100c0*/  IMAD R14, R14, UR4, R13 ;  /* 0x000000040e0e7c24 */ /* 0x000fe4000f8e020d */
[----:B------:R-:W-:-:S03]  /*100d0*/  IMAD.MOV.U32 R2, RZ, RZ, 0x1 ;  /* 0x00000001ff027424 */ /* 0x000fc600078e00ff */
[----:B------:R-:W-:Y:S02]  /*100e0*/  SEL R4, R14, R3, !P2 ;  /* 0x000000030e047207 */ /* 0x000fe40005000000 */
[----:B------:R-:W-:-:S03]  /*100f0*/  SEL R3, R3, R14, !P2 ;  /* 0x0000000e03037207 */ /* 0x000fc60005000000 */
[----:B------:R1:W-:Y:S04]  /*10100*/  STL [R1+0x90], R4 ;  /* 0x0000900401007387 */ /* 0x0003e80000100800 */
[----:B------:R1:W-:Y:S04]  /*10110*/  STL [R1+0x7c], R11 ;  /* 0x00007c0b01007387 */ /* 0x0003e80000100800 */
[----:B------:R1:W-:Y:S02]  /*10120*/  STL [R1+0x8c], R3 ;  /* 0x00008c0301007387 */ /* 0x0003e40000100800 */
.L_x_312:
[----:B------:R-:W-:Y:S05]  /*10130*/  BSYNC B1 ;  /* 0x0000000000017941 */ /* 0x000fea0003800000 */
.L_x_311:
[----:B------:R-:W-:-:S13]  /*10140*/  LOP3.LUT P1, RZ, R2, 0xff, RZ, 0xc0, !PT ;  /* 0x000000ff02ff7812 */ /* 0x000fda000782c0ff */
[----:B------:R-:W-:Y:S05]  /*10150*/  @P1 BRA `(.L_x_315) ;  /* 0xfffffff000f81947 */ /* 0x000fea000383ffff */
[----:B------:R-:W-:Y:S05]  /*10160*/  BSYNC B0 ;  /* 0x0000000000007941 */ /* 0x000fea0003800000 */
.L_x_303:
[----:B------:R-:W-:-:S03]  /*10170*/  UMOV UR4, 0xffffffff ;  /* 0xffffffff00047882 */ /* 0x000fc60000000000 */
[----:B------:R-:W-:Y:S05]  /*10180*/  BRA.DIV UR4, `(.L_x_316) ;  /* 0x0000000a04547947 */ /* 0x000fea000b800000 */
[----:B------:R-:W-:-:S13]  /*10190*/  ELECT P0, URZ, PT ;  /* 0x00000000003f782f */ /* 0x000fda0003800000 */
.L_x_339:
[----:B------:R-:W-:Y:S04]  /*101a0*/  BSSY B0, `(.L_x_317) ;  /* 0x000006b000007945 */ /* 0x000fe80003800000 */
[----:B------:R-:W-:Y:S05]  /*101b0*/  @!P0 BRA `(.L_x_318) ;  /* 0x0000000400a48947 */ /* 0x000fea0003800000 */
[----:B------:R-:W-:-:S04]  /*101c0*/  ULOP3.LUT UR4, UR13, 0x2, URZ, 0xfc, !UPT ;  /* 0x000000020d047892 */ /* 0x000fc8000f8efc3f */
[----:B------:R-:W-:-:S06]  /*101d0*/  UISETP.NE.AND UP0, UPT, UR4, 0x3, UPT ;  /* 0x000000030400788c */ /* 0x000fcc000bf05270 */
[----:B------:R-:W-:-:S13]  /*101e0*/  PLOP3.LUT P0, PT, PT, PT, UP0, 0x80, 0x0 ;  /* 0x000000000000781c */ /* 0x000fda0003f0f008 */
[----:B------:R-:W-:Y:S05]  /*101f0*/  @!P0 BRA `(.L_x_319) ;  /* 0x0000000000048947 */ /* 0x000fea0003800000 */
[----:B------:R-:W-:Y:S01]  /*10200*/  BPT.TRAP 0x1 ;  /* 0x000000040000795c */ /* 0x000fe20000300000 */
.L_x_319:
[----:B01----:R-:W0:Y:S01]  /*10210*/  S2R R3, SR_CgaCtaId ;  /* 0x0000000000037919 */ /* 0x003e220000008800 */
[----:B------:R-:W-:-:S04]  /*10220*/  MOV R2, 0x400 ;  /* 0x0000040000027802 */ /* 0x000fc80000000f00 */
[----:B0-----:R-:W-:Y:S02]  /*10230*/  LEA R3, R3, R2, 0x18 ;  /* 0x0000000203037211 */ /* 0x001fe400078ec0ff */
[----:B------:R-:W-:-:S03]  /*10240*/  SHF.L.U32 R2, R0, 0x1f, RZ ;  /* 0x0000001f00027819 */ /* 0x000fc600000006ff */
[----:B------:R-:W-:-:S04]  /*10250*/  VIADD R3, R3, 0x58 ;  /* 0x0000005803037836 */ /* 0x000fc80000000000 */
[C---:B------:R-:W-:Y:S02]  /*10260*/  IMAD R7, R8.reuse, 0x8, R3 ;  /* 0x0000000808077824 */ /* 0x040fe400078e0203 */
[----:B------:R-:W-:Y:S02]  /*10270*/  VIADD R8, R8, 0x1 ;  /* 0x0000000108087836 */ /* 0x000fe40000000000 */
[----:B------:R-:W0:Y:S03]  /*10280*/  SYNCS.PHASECHK.TRANS64.TRYWAIT P0, [R7+URZ], R2 ;  /* 0x00000002070075a7 */ /* 0x000e26000800017f */
[----:B------:R-:W-:-:S04]  /*10290*/  ISETP.NE.AND P1, PT, R8, 0xb, PT ;  /* 0x0000000b0800780c */ /* 0x000fc80003f25270 */
[----:B------:R-:W-:Y:S02]  /*102a0*/  SEL R5, RZ, 0x1, P1 ;  /* 0x00000001ff057807 */ /* 0x000fe40000800000 */
[----:B------:R-:W-:Y:S02]  /*102b0*/  SEL R8, R8, RZ, P1 ;  /* 0x000000ff08087207 */ /* 0x000fe40000800000 */
[----:B------:R-:W-:-:S03]  /*102c0*/  LOP3.LUT R5, R0, R5, RZ, 0x3c, !PT ;  /* 0x0000000500057212 */ /* 0x000fc600078e3cff */
[----:B------:R-:W-:Y:S01]  /*102d0*/  IMAD R9, R8, 0x8, R3 ;  /* 0x0000000808097824 */ /* 0x000fe200078e0203 */
[----:B------:R-:W-:Y:S01]  /*102e0*/  SHF.L.U32 R4, R5, 0x1f, RZ ;  /* 0x0000001f05047819 */ /* 0x000fe200000006ff */
[----:B0-----:R-:W-:Y:S06]  /*102f0*/  @!P0 BRA `(.L_x_320) ;  /* 0x00000008001c8947 */ /* 0x001fec0003800000 */
.L_x_340:
[----:B------:R-:W1:Y:S01]  /*10300*/  SYNCS.PHASECHK.TRANS64.TRYWAIT P0, [R9+URZ], R4 ;  /* 0x00000004090075a7 */ /* 0x000e62000800017f */
[----:B------:R-:W-:-:S05]  /*10310*/  VIADD R0, R8, 0x1 ;  /* 0x0000000108007836 */ /* 0x000fca0000000000 */
[----:B------:R-:W-:-:S04]  /*10320*/  ISETP.NE.AND P1, PT, R0, 0xb, PT ;  /* 0x0000000b0000780c */ /* 0x000fc80003f25270 */
[----:B0-----:R-:W-:Y:S02]  /*10330*/  SEL R2, RZ, 0x1, P1 ;  /* 0x00000001ff027807 */ /* 0x001fe40000800000 */
[----:B------:R-:W-:Y:S02]  /*10340*/  SEL R0, R0, RZ, P1 ;  /* 0x000000ff00007207 */ /* 0x000fe40000800000 */
[----:B------:R-:W-:-:S03]  /*10350*/  LOP3.LUT R7, R5, R2, RZ, 0x3c, !PT ;  /* 0x0000000205077212 */ /* 0x000fc600078e3cff */
[----:B------:R-:W-:Y:S01]  /*10360*/  IMAD R6, R0, 0x8, R3 ;  /* 0x0000000800067824 */ /* 0x000fe200078e0203 */
[----:B------:R-:W-:Y:S01]  /*10370*/  SHF.L.U32 R5, R7, 0x1f, RZ ;  /* 0x0000001f07057819 */ /* 0x000fe200000006ff */
[----:B-1----:R-:W-:Y:S06]  /*10380*/  @!P0 BRA `(.L_x_321) ;  /* 0x00000008000c8947 */ /* 0x002fec0003800000 */
.L_x_341:
[----:B------:R-:W1:Y:S01]  /*10390*/  SYNCS.PHASECHK.TRANS64.TRYWAIT P0, [R6+URZ], R5 ;  /* 0x00000005060075a7 */ /* 0x000e62000800017f */
[----:B------:R-:W-:-:S05]  /*103a0*/  VIADD R0, R0, 0x1 ;  /* 0x0000000100007836 */ /* 0x000fca0000000000 */
[----:B------:R-:W-:-:S04]  /*103b0*/  ISETP.NE.AND P1, PT, R0, 0xb, PT ;  /* 0x0000000b0000780c */ /* 0x000fc80003f25270 */
[----:B------:R-:W-:Y:S02]  /*103c0*/  SEL R2, RZ, 0x1, P1 ;  /* 0x00000001ff027807 */ /* 0x000fe40000800000 */
[----:B------:R-:W-:Y:S02]  /*103d0*/  SEL R0, R0, RZ, P1 ;  /* 0x000000ff00007207 */ /* 0x000fe40000800000 */
[----:B------:R-:W-:-:S03]  /*103e0*/  LOP3.LUT R7, R7, R2, RZ, 0x3c, !PT ;  /* 0x0000000207077212 */ /* 0x000fc600078e3cff */
[----:B0-----:R-:W-:Y:S01]  /*103f0*/  IMAD R9, R0, 0x8, R3 ;  /* 0x0000000800097824 */ /* 0x001fe200078e0203 */
[----:B------:R-:W-:Y:S01]  /*10400*/  SHF.L.U32 R4, R7, 0x1f, RZ ;  /* 0x0000001f07047819 */ /* 0x000fe200000006ff */
[----:B-1----:R-:W-:Y:S06]  /*10410*/  @!P0 BRA `(.L_x_322) ;  /* 0x0000000400fc8947 */ /* 0x002fec0003800000 */
.L_x_342:
        /* <DEDUP_REMOVED lines=9> */
.L_x_343:
        /* <DEDUP_REMOVED lines=9> */
.L_x_344:
        /* <DEDUP_REMOVED lines=9> */
.L_x_345:
        /* <DEDUP_REMOVED lines=9> */
.L_x_346:
        /* <DEDUP_REMOVED lines=9> */
.L_x_347:
        /* <DEDUP_REMOVED lines=9> */
.L_x_348:
[----:B------:R-:W1:Y:S01]  /*10780*/  SYNCS.PHASECHK.TRANS64.TRYWAIT P0, [R9+URZ], R4 ;  /* 0x00000004090075a7 */ /* 0x000e62000800017f */
[----:B------:R-:W-:-:S05]  /*10790*/  VIADD R0, R0, 0x1 ;  /* 0x0000000100007836 */ /* 0x000fca0000000000 */
[----:B------:R-:W-:-:S04]  /*107a0*/  ISETP.NE.AND P1, PT, R0, 0xb, PT ;  /* 0x0000000b0000780c */ /* 0x000fc80003f25270 */
[----:B------:R-:W-:Y:S02]  /*107b0*/  SEL R2, RZ, 0x1, P1 ;  /* 0x00000001ff027807 */ /* 0x000fe40000800000 */
[----:B------:R-:W-:Y:S02]  /*107c0*/  SEL R0, R0, RZ, P1 ;  /* 0x000000ff00007207 */ /* 0x000fe40000800000 */
[----:B------:R-:W-:Y:S01]  /*107d0*/  LOP3.LUT R2, R7, R2, RZ, 0x3c, !PT ;  /* 0x0000000207027212 */ /* 0x000fe200078e3cff */
[----:B-1----:R-:W-:Y:S06]  /*107e0*/  @!P0 BRA `(.L_x_329) ;  /* 0x0000000400948947 */ /* 0x002fec0003800000 */
.L_x_349:
[----:B------:R-:W-:Y:S01]  /*107f0*/  IMAD R3, R0, 0x8, R3 ;  /* 0x0000000800037824 */ /* 0x000fe200078e0203 */
[----:B------:R-:W-:-:S07]  /*10800*/  SHF.L.U32 R0, R2, 0x1f, RZ ;  /* 0x0000001f02007819 */ /* 0x000fce00000006ff */
.L_x_330:
[----:B--2---:R2:W3:Y:S02]  /*10810*/  SYNCS.PHASECHK.TRANS64.TRYWAIT P0, [R3+URZ], R0 ;  /* 0x00000000030075a7 */ /* 0x0044e4000800017f */
[----:B---3--:R-:W-:Y:S05]  /*10820*/  @!P0 NANOSLEEP.SYNCS 0x989680 ;  /* 0x009896800000895d */ /* 0x008fea0003900000 */
[----:B------:R-:W3:Y:S02]  /*10830*/  @!P0 SYNCS.PHASECHK.TRANS64 P0, [R3+URZ], R0 ;  /* 0x00000000030085a7 */ /* 0x000ee4000800007f */
[----:B---3--:R-:W-:Y:S05]  /*10840*/  @!P0 BRA `(.L_x_330) ;  /* 0xfffffffc00f08947 */ /* 0x008fea000383ffff */
.L_x_318:
[----:B------:R-:W-:Y:S05]  /*10850*/  BSYNC B0 ;  /* 0x0000000000007941 */ /* 0x000fea0003800000 */
.L_x_317:
[----:B------:R-:W-:Y:S05]  /*10860*/  EXIT ;  /* 0x000000000000794d */ /* 0x000fea0003800000 */
.L_x_20:
[----:B----4-:R-:W-:-:S04]  /*10870*/  IMAD.U32 R3, RZ, RZ, UR17 ;  /* 0x00000011ff037e24 */ /* 0x010fc8000f8e00ff */
[----:B------:R4:W0:Y:S03]  /*10880*/  SYNCS.PHASECHK.TRANS64.TRYWAIT P0, [R3+URZ+-0x8], R0 ;  /* 0xfffff800030075a7 */ /* 0x000826000800017f */
[----:B0-----:R-:W-:Y:S05]  /*10890*/  @!P0 NANOSLEEP.SYNCS 0x989680 ;  /* 0x009896800000895d */ /* 0x001fea0003900000 */
[----:B------:R-:W0:Y:S02]  /*108a0*/  @!P0 SYNCS.PHASECHK.TRANS64 P0, [R3+URZ+-0x8], R0 ;  /* 0xfffff800030085a7 */ /* 0x000e24000800007f */
[----:B0-----:R-:W-:Y:S05]  /*108b0*/  @!P0 BRA `(.L_x_20) ;  /* 0xfffffffc00ec8947 */ /* 0x001fea000383ffff */
[----:B------:R-:W-:Y:S05]  /*108c0*/  BRA `(.L_x_331) ;  /* 0xffffff1000247947 */ /* 0x000fea000383ffff */
.L_x_25:
[----:B-1----:R-:W-:-:S04]  /*108d0*/  IMAD.U32 R3, RZ, RZ, UR6 ;  /* 0x00000006ff037e24 */ /* 0x002fc8000f8e00ff */
[----:B------:R1:W2:Y:S03]  /*108e0*/  SYNCS.PHASECHK.TRANS64.TRYWAIT P0, [R3+URZ], R0 ;  /* 0x00000000030075a7 */ /* 0x0002a6000800017f */
[----:B--2---:R-:W-:Y:S05]  /*108f0*/  @!P0 NANOSLEEP.SYNCS 0x989680 ;  /* 0x009896800000895d */ /* 0x004fea0003900000 */
[----:B------:R-:W2:Y:S02]  /*10900*/  @!P0 SYNCS.PHASECHK.TRANS64 P0, [R3+URZ], R0 ;  /* 0x00000000030085a7 */ /* 0x000ea4000800007f */
[----:B--2---:R-:W-:Y:S05]  /*10910*/  @!P0 BRA `(.L_x_25) ;  /* 0xfffffffc00ec8947 */ /* 0x004fea000383ffff */
[----:B------:R-:W-:Y:S05]  /*10920*/  BRA `(.L_x_24) ;  /* 0xffffff1800907947 */ /* 0x000fea000383ffff */
.L_x_31:
[----:B-----5:R1:W-:Y:S02]  /*10930*/  STL [R1+0xa4], R0 ;  /* 0x0000a40001007387 */ /* 0x0203e40000100800 */
[----:B-1----:R-:W-:-:S04]  /*10940*/  IMAD.U32 R0, RZ, RZ, UR9 ;  /* 0x00000009ff007e24 */ /* 0x002fc8000f8e00ff */
[----:B------:R1:W3:Y:S03]  /*10950*/  SYNCS.PHASECHK.TRANS64.TRYWAIT P0, [R0+URZ], R229 ;  /* 0x000000e5000075a7 */ /* 0x0002e6000800017f */
[----:B---3--:R-:W-:Y:S05]  /*10960*/  @!P0 NANOSLEEP.SYNCS 0x989680 ;  /* 0x009896800000895d */ /* 0x008fea0003900000 */
[----:B------:R1:W3:Y:S02]  /*10970*/  @!P0 SYNCS.PHASECHK.TRANS64 P0, [R0+URZ], R229 ;  /* 0x000000e5000085a7 */ /* 0x0002e4000800007f */
[----:B-1----:R1:W5:Y:S02]  /*10980*/  LDL.LU R0, [R1+0xa4] ;  /* 0x0000a40001007983 */ /* 0x0023640000300800 */
[----:B-1-3--:R-:W-:Y:S05]  /*10990*/  @!P0 BRA `(.L_x_31) ;  /* 0xfffffffc00e48947 */ /* 0x00afea000383ffff */
[----:B------:R-:W-:Y:S05]  /*109a0*/  BRA `(.L_x_30) ;  /* 0xffffff2800f87947 */ /* 0x000fea000383ffff */
.L_x_39:
[----:B0-----:R-:W-:-:S04]  /*109b0*/  IMAD.U32 R25, RZ, RZ, UR17 ;  /* 0x00000011ff197e24 */ /* 0x001fc8000f8e00ff */
[----:B------:R0:W3:Y:S03]  /*109c0*/  SYNCS.PHASECHK.TRANS64.TRYWAIT P0, [R25+URZ+0x8], R24 ;  /* 0x00000818190075a7 */ /* 0x0000e6000800017f */
[----:B---3--:R-:W-:Y:S05]  /*109d0*/  @!P0 NANOSLEEP.SYNCS 0x989680 ;  /* 0x009896800000895d */ /* 0x008fea0003900000 */
[----:B------:R-:W3:Y:S02]  /*109e0*/  @!P0 SYNCS.PHASECHK.TRANS64 P0, [R25+URZ+0x8], R24 ;  /* 0x00000818190085a7 */ /* 0x000ee4000800007f */
[----:B---3--:R-:W-:Y:S05]  /*109f0*/  @!P0 BRA `(.L_x_39) ;  /* 0xfffffffc00ec8947 */ /* 0x008fea000383ffff */
[----:B------:R-:W-:Y:S05]  /*10a00*/  BRA `(.L_x_332) ;  /* 0xffffff5000107947 */ /* 0x000fea000383ffff */
.L_x_304:
[----:B------:R-:W-:Y:S01]  /*10a10*/  BSSY B1, `(.L_x_333) ;  /* 0x0000006000017945 */ /* 0x000fe20003800000 */
[----:B------:R-:W-:-:S07]  /*10a20*/  IMAD.MOV.U32 R2, RZ, RZ, -0x1 ;  /* 0xffffffffff027424 */ /* 0x000fce00078e00ff */
[----:B------:R-:W-:Y:S05]  /*10a30*/  WARPSYNC.COLLECTIVE R2, `(.L_x_334) ;  /* 0x00000000020c7348 */ /* 0x000fea0003c00000 */
[----:B------:R-:W-:Y:S02]  /*10a40*/  ELECT P1, UR62, PT ;  /* 0x00000000003e782f */ /* 0x000fe40003820000 */
[----:B------:R-:W-:Y:S01]  /*10a50*/  MOV R2, UR62 ;  /* 0x0000003e00027c02 */ /* 0x000fe20008000f00 */
[----:B------:R-:W-:Y:S10]  /*10a60*/  ENDCOLLECTIVE ;  /* 0x000000000000791b */ /* 0x000ff40003800000 */
.L_x_334:
[----:B------:R-:W-:Y:S05]  /*10a70*/  BSYNC B1 ;  /* 0x0000000000017941 */ /* 0x000fea0003800000 */
.L_x_333:
[----:B------:R-:W-:Y:S05]  /*10a80*/  BRA `(.L_x_335) ;  /* 0xffffffe800b87947 */ /* 0x000fea000383ffff */
.L_x_307:
[----:B-1----:R1:W2:Y:S02]  /*10a90*/  SYNCS.PHASECHK.TRANS64.TRYWAIT P1, [R11+URZ+0x58], R4 ;  /* 0x000058040b0075a7 */ /* 0x0022a4000802017f */
[----:B--2---:R-:W-:Y:S05]  /*10aa0*/  @!P1 NANOSLEEP.SYNCS 0x989680 ;  /* 0x009896800000995d */ /* 0x004fea0003900000 */
[----:B------:R-:W2:Y:S02]  /*10ab0*/  @!P1 SYNCS.PHASECHK.TRANS64 P1, [R11+URZ+0x58], R4 ;  /* 0x000058040b0095a7 */ /* 0x000ea4000802007f */
[----:B--2---:R-:W-:Y:S05]  /*10ac0*/  @!P1 BRA `(.L_x_307) ;  /* 0xfffffffc00f09947 */ /* 0x004fea000383ffff */
[----:B------:R-:W-:Y:S05]  /*10ad0*/  BRA `(.L_x_336) ;  /* 0xffffffe800f87947 */ /* 0x000fea000383ffff */
.L_x_316:
[----:B------:R-:W-:Y:S01]  /*10ae0*/  BSSY B0, `(.L_x_337) ;  /* 0x0000006000007945 */ /* 0x000fe20003800000 */
[----:B------:R-:W-:-:S07]  /*10af0*/  IMAD.MOV.U32 R2, RZ, RZ, -0x1 ;  /* 0xffffffffff027424 */ /* 0x000fce00078e00ff */
[----:B01----:R-:W-:Y:S05]  /*10b00*/  WARPSYNC.COLLECTIVE R2, `(.L_x_338) ;  /* 0x00000000020c7348 */ /* 0x003fea0003c00000 */
[----:B------:R-:W-:Y:S02]  /*10b10*/  ELECT P1, UR62, PT ;  /* 0x00000000003e782f */ /* 0x000fe40003820000 */
[----:B------:R-:W-:Y:S01]  /*10b20*/  MOV R2, UR62 ;  /* 0x0000003e00027c02 */ /* 0x000fe20008000f00 */
[----:B01----:R-:W-:Y:S10]  /*10b30*/  ENDCOLLECTIVE ;  /* 0x000000000000791b */ /* 0x003ff40003800000 */
.L_x_338:
[----:B------:R-:W-:Y:S05]  /*10b40*/  BSYNC B0 ;  /* 0x0000000000007941 */ /* 0x000fea0003800000 */
.L_x_337:
[----:B------:R-:W-:Y:S01]  /*10b50*/  PLOP3.LUT P0, PT, P1, PT, PT, 0x80, 0x0 ;  /* 0x000000000000781c */ /* 0x000fe20000f0f070 */
[----:B------:R-:W-:-:S12]  /*10b60*/  BRA `(.L_x_339) ;  /* 0xfffffff4008c7947 */ /* 0x000fd8000383ffff */
.L_x_320:
[----:B0-----:R0:W1:Y:S02]  /*10b70*/  SYNCS.PHASECHK.TRANS64.TRYWAIT P0, [R7+URZ], R2 ;  /* 0x00000002070075a7 */ /* 0x001064000800017f */
[----:B-1----:R-:W-:Y:S05]  /*10b80*/  @!P0 NANOSLEEP.SYNCS 0x989680 ;  /* 0x009896800000895d */ /* 0x002fea0003900000 */
[----:B------:R-:W1:Y:S02]  /*10b90*/  @!P0 SYNCS.PHASECHK.TRANS64 P0, [R7+URZ], R2 ;  /* 0x00000002070085a7 */ /* 0x000e64000800007f */
[----:B-1----:R-:W-:Y:S05]  /*10ba0*/  @!P0 BRA `(.L_x_320) ;  /* 0xfffffffc00f08947 */ /* 0x002fea000383ffff */
[----:B------:R-:W-:Y:S05]  /*10bb0*/  BRA `(.L_x_340) ;  /* 0xfffffff400d07947 */ /* 0x000fea000383ffff */
.L_x_321:
[----:B0-----:R0:W1:Y:S02]  /*10bc0*/  SYNCS.PHASECHK.TRANS64.TRYWAIT P0, [R9+URZ], R4 ;  /* 0x00000004090075a7 */ /* 0x001064000800017f */
[----:B-1----:R-:W-:Y:S05]  /*10bd0*/  @!P0 NANOSLEEP.SYNCS 0x989680 ;  /* 0x009896800000895d */ /* 0x002fea0003900000 */
[----:B------:R-:W1:Y:S02]  /*10be0*/  @!P0 SYNCS.PHASECHK.TRANS64 P0, [R9+URZ], R4 ;  /* 0x00000004090085a7 */ /* 0x000e64000800007f */
[----:B-1----:R-:W-:Y:S05]  /*10bf0*/  @!P0 BRA `(.L_x_321) ;  /* 0xfffffffc00f08947 */ /* 0x002fea000383ffff */
[----:B------:R-:W-:Y:S05]  /*10c00*/  BRA `(.L_x_341) ;  /* 0xfffffff400e07947 */ /* 0x000fea000383ffff */
.L_x_322:
[----:B0-----:R0:W1:Y:S02]  /*10c10*/  SYNCS.PHASECHK.TRANS64.TRYWAIT P0, [R6+URZ], R5 ;  /* 0x00000005060075a7 */ /* 0x001064000800017f */
[----:B-1----:R-:W-:Y:S05]  /*10c20*/  @!P0 NANOSLEEP.SYNCS 0x989680 ;  /* 0x009896800000895d */ /* 0x002fea0003900000 */
[----:B------:R-:W1:Y:S02]  /*10c30*/  @!P0 SYNCS.PHASECHK.TRANS64 P0, [R6+URZ], R5 ;  /* 0x00000005060085a7 */ /* 0x000e64000800007f */
[----:B-1----:R-:W-:Y:S05]  /*10c40*/  @!P0 BRA `(.L_x_322) ;  /* 0xfffffffc00f08947 */ /* 0x002fea000383ffff */
[----:B------:R-:W-:Y:S05]  /*10c50*/  BRA `(.L_x_342) ;  /* 0xfffffff400f07947 */ /* 0x000fea000383ffff */
.L_x_323:
[----:B0-----:R0:W1:Y:S02]  /*10c60*/  SYNCS.PHASECHK.TRANS64.TRYWAIT P0, [R9+URZ], R4 ;  /* 0x00000004090075a7 */ /* 0x001064000800017f */
[----:B-1----:R-:W-:Y:S05]  /*10c70*/  @!P0 NANOSLEEP.SYNCS 0x989680 ;  /* 0x009896800000895d */ /* 0x002fea0003900000 */
[----:B------:R-:W1:Y:S02]  /*10c80*/  @!P0 SYNCS.PHASECHK.TRANS64 P0, [R9+URZ], R4 ;  /* 0x00000004090085a7 */ /* 0x000e64000800007f */
[----:B-1----:R-:W-:Y:S05]  /*10c90*/  @!P0 BRA `(.L_x_323) ;  /* 0xfffffffc00f08947 */ /* 0x002fea000383ffff */
[----:B------:R-:W-:Y:S05]  /*10ca0*/  BRA `(.L_x_343) ;  /* 0xfffffff800007947 */ /* 0x000fea000383ffff */
.L_x_324:
[----:B0-----:R0:W1:Y:S02]  /*10cb0*/  SYNCS.PHASECHK.TRANS64.TRYWAIT P0, [R6+URZ], R5 ;  /* 0x00000005060075a7 */ /* 0x001064000800017f */
[----:B-1----:R-:W-:Y:S05]  /*10cc0*/  @!P0 NANOSLEEP.SYNCS 0x989680 ;  /* 0x009896800000895d */ /* 0x002fea0003900000 */
[----:B------:R-:W1:Y:S02]  /*10cd0*/  @!P0 SYNCS.PHASECHK.TRANS64 P0, [R6+URZ], R5 ;  /* 0x00000005060085a7 */ /* 0x000e64000800007f */
[----:B-1----:R-:W-:Y:S05]  /*10ce0*/  @!P0 BRA `(.L_x_324) ;  /* 0xfffffffc00f08947 */ /* 0x002fea000383ffff */
[----:B------:R-:W-:Y:S05]  /*10cf0*/  BRA `(.L_x_344) ;  /* 0xfffffff800107947 */ /* 0x000fea000383ffff */
.L_x_325:
[----:B0-----:R0:W1:Y:S02]  /*10d00*/  SYNCS.PHASECHK.TRANS64.TRYWAIT P0, [R9+URZ], R4 ;  /* 0x00000004090075a7 */ /* 0x001064000800017f */
[----:B-1----:R-:W-:Y:S05]  /*10d10*/  @!P0 NANOSLEEP.SYNCS 0x989680 ;  /* 0x009896800000895d */ /* 0x002fea0003900000 */
[----:B------:R-:W1:Y:S02]  /*10d20*/  @!P0 SYNCS.PHASECHK.TRANS64 P0, [R9+URZ], R4 ;  /* 0x00000004090085a7 */ /* 0x000e64000800007f */
[----:B-1----:R-:W-:Y:S05]  /*10d30*/  @!P0 BRA `(.L_x_325) ;  /* 0xfffffffc00f08947 */ /* 0x002fea000383ffff */
[----:B------:R-:W-:Y:S05]  /*10d40*/  BRA `(.L_x_345) ;  /* 0xfffffff800207947 */ /* 0x000fea000383ffff */
.L_x_326:
[----:B0-----:R0:W1:Y:S02]  /*10d50*/  SYNCS.PHASECHK.TRANS64.TRYWAIT P0, [R6+URZ], R5 ;  /* 0x00000005060075a7 */ /* 0x001064000800017f */
[----:B-1----:R-:W-:Y:S05]  /*10d60*/  @!P0 NANOSLEEP.SYNCS 0x989680 ;  /* 0x009896800000895d */ /* 0x002fea0003900000 */
[----:B------:R-:W1:Y:S02]  /*10d70*/  @!P0 SYNCS.PHASECHK.TRANS64 P0, [R6+URZ], R5 ;  /* 0x00000005060085a7 */ /* 0x000e64000800007f */
[----:B-1----:R-:W-:Y:S05]  /*10d80*/  @!P0 BRA `(.L_x_326) ;  /* 0xfffffffc00f08947 */ /* 0x002fea000383ffff */
[----:B------:R-:W-:Y:S05]  /*10d90*/  BRA `(.L_x_346) ;  /* 0xfffffff800307947 */ /* 0x000fea000383ffff */
.L_x_327:
[----:B0-----:R0:W1:Y:S02]  /*10da0*/  SYNCS.PHASECHK.TRANS64.TRYWAIT P0, [R9+URZ], R4 ;  /* 0x00000004090075a7 */ /* 0x001064000800017f */
[----:B-1----:R-:W-:Y:S05]  /*10db0*/  @!P0 NANOSLEEP.SYNCS 0x989680 ;  /* 0x009896800000895d */ /* 0x002fea0003900000 */
[----:B------:R-:W1:Y:S02]  /*10dc0*/  @!P0 SYNCS.PHASECHK.TRANS64 P0, [R9+URZ], R4 ;  /* 0x00000004090085a7 */ /* 0x000e64000800007f */
[----:B-1----:R-:W-:Y:S05]  /*10dd0*/  @!P0 BRA `(.L_x_327) ;  /* 0xfffffffc00f08947 */ /* 0x002fea000383ffff */
[----:B------:R-:W-:Y:S05]  /*10de0*/  BRA `(.L_x_347) ;  /* 0xfffffff800407947 */ /* 0x000fea000383ffff */
.L_x_328:
[----:B0-----:R0:W1:Y:S02]  /*10df0*/  SYNCS.PHASECHK.TRANS64.TRYWAIT P0, [R6+URZ], R5 ;  /* 0x00000005060075a7 */ /* 0x001064000800017f */
[----:B-1----:R-:W-:Y:S05]  /*10e00*/  @!P0 NANOSLEEP.SYNCS 0x989680 ;  /* 0x009896800000895d */ /* 0x002fea0003900000 */
[----:B------:R-:W1:Y:S02]  /*10e10*/  @!P0 SYNCS.PHASECHK.TRANS64 P0, [R6+URZ], R5 ;  /* 0x00000005060085a7 */ /* 0x000e64000800007f */
[----:B-1----:R-:W-:Y:S05]  /*10e20*/  @!P0 BRA `(.L_x_328) ;  /* 0xfffffffc00f08947 */ /* 0x002fea000383ffff */
[----:B------:R-:W-:Y:S05]  /*10e30*/  BRA `(.L_x_348) ;  /* 0xfffffff800507947 */ /* 0x000fea000383ffff */
.L_x_329:
[----:B-1----:R1:W2:Y:S02]  /*10e40*/  SYNCS.PHASECHK.TRANS64.TRYWAIT P0, [R9+URZ], R4 ;  /* 0x00000004090075a7 */ /* 0x0022a4000800017f */
[----:B--2---:R-:W-:Y:S05]  /*10e50*/  @!P0 NANOSLEEP.SYNCS 0x989680 ;  /* 0x009896800000895d */ /* 0x004fea0003900000 */
[----:B------:R-:W2:Y:S02]  /*10e60*/  @!P0 SYNCS.PHASECHK.TRANS64 P0, [R9+URZ], R4 ;  /* 0x00000004090085a7 */ /* 0x000ea4000800007f */
[----:B--2---:R-:W-:Y:S05]  /*10e70*/  @!P0 BRA `(.L_x_329) ;  /* 0xfffffffc00f08947 */ /* 0x004fea000383ffff */
[----:B------:R-:W-:Y:S05]  /*10e80*/  BRA `(.L_x_349) ;  /* 0xfffffff800587947 */ /* 0x000fea000383ffff */
.L_x_350:
[----:B------:R-:W-:-:S00]  /*10e90*/  BRA `(.L_x_350) ;  /* 0xfffffffc00fc7947 */ /* 0x000fc0000383ffff */
[----:B------:R-:W-:-:S00]  /*10ea0*/  NOP ;  /* 0x0000000000007918 */ /* 0x000fc00000000000 */
        /* <DEDUP_REMOVED lines=13> */
.L_x_351:


//--------------------- .nv.shared._ZN7cutlass13device_kernelINS_4gemm6kernel13GemmUniversalIN4cute5tupleIJiiiiEEENS1_10collective13CollectiveMmaINS1_37MainloopSm90TmaGmmaWarpSpecializedFP8ILi11ENS5_IJNS4_1CILi4EEESB_NSA_ILi1EEEEEENS1_32KernelTmaWarpSpecializedPingpongEEENS5_IJNSA_ILi64EEENSA_ILi256EEESG_EEENS_12float_e4m3_tENS5_IJlSC_lEEESJ_SK_NS4_8TiledMMAINS4_8MMA_AtomIJNS4_4SM904GMMA31MMA_64x256x32_F32E4M3E4M3_SS_TNILNSO_7ScaleInE1ELSQ_1EEEEEENS4_6LayoutINS5_IJSC_SC_SC_EEENS5_IJNSA_ILi0EEESV_SV_EEEEENS5_IJNS4_10UnderscoreESY_SY_EEEEENS4_23SM90_TMA_LOAD_MULTICASTENS4_14ComposedLayoutINS4_7SwizzleILi2ELi4ELi3EEENS4_18smem_ptr_flag_bitsILi8EEENST_INS5_IJNSA_ILi8EEESG_EEENS5_IJSG_SC_EEEEEEEvNS4_8identityES11_S1B_vS1C_EENS_8epilogue10collective6detail29Sm90TmaWarpSpecializedAdapterINS1F_15DefaultEpilogueISJ_SK_SK_NS1E_6thread17LinearCombinationISJ_Li1EffLNS1J_9ScaleType4KindE0ELNS_15FloatRoundStyleE2ESJ_EENS1_15EpilogueDefaultEEEEEvvEEEEvNT_6ParamsE --------------------------
	.section	.nv.shared._ZN7cutlass13device_kernelINS_4gemm6kernel13GemmUniversalIN4cute5tupleIJiiiiEEENS1_10collective13CollectiveMmaINS1_37MainloopSm90TmaGmmaWarpSpecializedFP8ILi11ENS5_IJNS4_1CILi4EEESB_NSA_ILi1EEEEEENS1_32KernelTmaWarpSpecializedPingpongEEENS5_IJNSA_ILi64EEENSA_ILi256EEESG_EEENS_12float_e4m3_tENS5_IJlSC_lEEESJ_SK_NS4_8TiledMMAINS4_8MMA_AtomIJNS4_4SM904GMMA31MMA_64x256x32_F32E4M3E4M3_SS_TNILNSO_7ScaleInE1ELSQ_1EEEEEENS4_6LayoutINS5_IJSC_SC_SC_EEENS5_IJNSA_ILi0EEESV_SV_EEEEENS5_IJNS4_10UnderscoreESY_SY_EEEEENS4_23SM90_TMA_LOAD_MULTICASTENS4_14ComposedLayoutINS4_7SwizzleILi2ELi4ELi3EEENS4_18smem_ptr_flag_bitsILi8EEENST_INS5_IJNSA_ILi8EEESG_EEENS5_IJSG_SC_EEEEEEEvNS4_8identityES11_S1B_vS1C_EENS_8epilogue10collective6detail29Sm90TmaWarpSpecializedAdapterINS1F_15DefaultEpilogueISJ_SK_SK_NS1E_6thread17LinearCombinationISJ_Li1EffLNS1J_9ScaleType4KindE0ELNS_15FloatRoundStyleE2ESJ_EENS1_15EpilogueDefaultEEEEEvvEEEEvNT_6ParamsE,"aw",@nobits
	.sectionflags	@""
	.align	16
	.zero		1024


//--------------------- .nv.shared.reserved.0     --------------------------
	.section	.nv.shared.reserved.0,"aw",@nobits
	.weak		__nv_reservedSMEM_offset_0_alias
	.size		__nv_reservedSMEM_offset_0_alias, 0, 0
	.other		__nv_reservedSMEM_offset_0_alias,@"STO_CUDA_RESERVED_SHARED STV_DEFAULT"
__nv_reservedSMEM_offset_0_alias:
	.zero		0


//--------------------- .nv.global                --------------------------
	.section	.nv.global,"aw",@nobits
.nv.global:
	.type		_ZN40_INTERNAL_6bd4f50a_4_k_cu_d457afc4_218274cute1_E,@object
	.size		_ZN40_INTERNAL_6bd4f50a_4_k_cu_d457afc4_218274cute1_E,(_ZN40_INTERNAL_6bd4f50a_4_k_cu_d457afc4_218274cuda3std3__45__cpo6cbeginE - _ZN40_INTERNAL_6bd4f50a_4_k_cu_d457afc4_218274cute1_E)
_ZN40_INTERNAL_6bd4f50a_4_k_cu_d457afc4_218274cute1_E:
	.zero		1
	.type		_ZN40_INTERNAL_6bd4f50a_4_k_cu_d457afc4_218274cuda3std3__45__cpo6cbeginE,@object
	.size		_ZN40_INTERNAL_6bd4f50a_4_k_cu_d457afc4_218274cuda3std3__45__cpo6cbeginE,(_ZN40_INTERNAL_6bd4f50a_4_k_cu_d457afc4_218274cuda3std3__48in_placeE - _ZN40_INTERNAL_6bd4f50a_4_k_cu_d457afc4_218274cuda3std3__45__cpo6cbeginE)
_ZN40_INTERNAL_6bd4f50a_4_k_cu_d457afc4_218274cuda3std3__45__cpo6cbeginE:
	.zero		1
	.type		_ZN40_INTERNAL_6bd4f50a_4_k_cu_d457afc4_218274cuda3std3__48in_placeE,@object
	.size		_ZN40_INTERNAL_6bd4f50a_4_k_cu_d457afc4_218274cuda3std3__48in_placeE,(_ZN40_INTERNAL_6bd4f50a_4_k_cu_d457afc4_218274cuda3std6ranges3__45__cpo9iter_moveE - _ZN40_INTERNAL_6bd4f50a_4_k_cu_d457afc4_218274cuda3std3__48in_placeE)
_ZN40_INTERNAL_6bd4f50a_4_k_cu_d457afc4_218274cuda3std3__48in_placeE:
	.zero		1
	.type		_ZN40_INTERNAL_6bd4f50a_4_k_cu_d457afc4_218274cuda3std6ranges3__45__cpo9iter_moveE,@object
	.size		_ZN40_INTERNAL_6bd4f50a_4_k_cu_d457afc4_218274cuda3std6ranges3__45__cpo9iter_moveE,(_ZN40_INTERNAL_6bd4f50a_4_k_cu_d457afc4_218274cuda3std3__45__cpo5beginE - _ZN40_INTERNAL_6bd4f50a_4_k_cu_d457afc4_218274cuda3std6ranges3__45__cpo9iter_moveE)
_ZN40_INTERNAL_6bd4f50a_4_k_cu_d457afc4_218274cuda3std6ranges3__45__cpo9iter_moveE:
	.zero		1
	.type		_ZN40_INTERNAL_6bd4f50a_4_k_cu_d457afc4_218274cuda3std3__45__cpo5beginE,@object
	.size		_ZN40_INTERNAL_6bd4f50a_4_k_cu_d457afc4_218274cuda3std3__45__cpo5beginE,(_ZN40_INTERNAL_6bd4f50a_4_k_cu_d457afc4_218274cuda3std3__442_GLOBAL__N__6bd4f50a_4_k_cu_d457afc4_218276ignoreE - _ZN40_INTERNAL_6bd4f50a_4_k_cu_d457afc4_218274cuda3std3__45__cpo5beginE)
_ZN40_INTERNAL_6bd4f50a_4_k_cu_d457afc4_218274cuda3std3__45__cpo5beginE:
	.zero		1
	.type		_ZN40_INTERNAL_6bd4f50a_4_k_cu_d457afc4_218274cuda3std3__442_GLOBAL__N__6bd4f50a_4_k_cu_d457afc4_218276ignoreE,@object
	.size		_ZN40_INTERNAL_6bd4f50a_4_k_cu_d457afc4_218274cuda3std3__442_GLOBAL__N__6bd4f50a_4_k_cu_d457afc4_218276ignoreE,(_ZN40_INTERNAL_6bd4f50a_4_k_cu_d457afc4_218274cute7productE - _ZN40_INTERNAL_6bd4f50a_4_k_cu_d457afc4_218274cuda3std3__442_GLOBAL__N__6bd4f50a_4_k_cu_d457afc4_218276ignoreE)
_ZN40_INTERNAL_6bd4f50a_4_k_cu_d457afc4_218274cuda3std3__442_GLOBAL__N__6bd4f50a_4_k_cu_d457afc4_218276ignoreE:
	.zero		1
	.type		_ZN40_INTERNAL_6bd4f50a_4_k_cu_d457afc4_218274cute7productE,@object
	.size		_ZN40_INTERNAL_6bd4f50a_4_k_cu_d457afc4_218274cute7productE,(_ZN40_INTERNAL_6bd4f50a_4_k_cu_d457afc4_218274cuda3std3__45__cpo3endE - _ZN40_INTERNAL_6bd4f50a_4_k_cu_d457afc4_218274cute7productE)
_ZN40_INTERNAL_6bd4f50a_4_k_cu_d457afc4_218274cute7productE:
	.zero		1
	.type		_ZN40_INTERNAL_6bd4f50a_4_k_cu_d457afc4_218274cuda3std3__45__cpo3endE,@object
	.size		_ZN40_INTERNAL_6bd4f50a_4_k_cu_d457afc4_218274cuda3std3__45__cpo3endE,(_ZN40_INTERNAL_6bd4f50a_4_k_cu_d457afc4_218274cuda3std3__419piecewise_constructE - _ZN40_INTERNAL_6bd4f50a_4_k_cu_d457afc4_218274cuda3std3__45__cpo3endE)
_ZN40_INTERNAL_6bd4f50a_4_k_cu_d457afc4_218274cuda3std3__45__cpo3endE:
	.zero		1
	.type		_ZN40_INTERNAL_6bd4f50a_4_k_cu_d457afc4_218274cuda3std3__419piecewise_constructE,@object
	.size		_ZN40_INTERNAL_6bd4f50a_4_k_cu_d457afc4_218274cuda3std3__419piecewise_constructE,(_ZN40_INTERNAL_6bd4f50a_4_k_cu_d457afc4_218274cuda3std3__45__cpo4cendE - _ZN40_INTERNAL_6bd4f50a_4_k_cu_d457afc4_218274cuda3std3__419piecewise_constructE)
_ZN40_INTERNAL_6bd4f50a_4_k_cu_d457afc4_218274cuda3std3__419piecewise_constructE:
	.zero		1
	.type		_ZN40_INTERNAL_6bd4f50a_4_k_cu_d457afc4_218274cuda3std3__45__cpo4cendE,@object
	.size		_ZN40_INTERNAL_6bd4f50a_4_k_cu_d457afc4_218274cuda3std3__45__cpo4cendE,(_ZN40_INTERNAL_6bd4f50a_4_k_cu_d457afc4_218274cuda3std6ranges3__45__cpo4swapE - _ZN40_INTERNAL_6bd4f50a_4_k_cu_d457afc4_218274cuda3std3__45__cpo4cendE)
_ZN40_INTERNAL_6bd4f50a_4_k_cu_d457afc4_218274cuda3std3__45__cpo4cendE:
	.zero		1
	.type		_ZN40_INTERNAL_6bd4f50a_4_k_cu_d457afc4_218274cuda3std6ranges3__45__cpo4swapE,@object
	.size		_ZN40_INTERNAL_6bd4f50a_4_k_cu_d457afc4_218274cuda3std6ranges3__45__cpo4swapE,(.L_7 - _ZN40_INTERNAL_6bd4f50a_4_k_cu_d457afc4_218274cuda3std6ranges3__45__cpo4swapE)
_ZN40_INTERNAL_6bd4f50a_4_k_cu_d457afc4_218274cuda3std6ranges3__45__cpo4swapE:
	.zero		1
.L_7:


//--------------------- .nv.constant0._ZN7cutlass13device_kernelINS_4gemm6kernel13GemmUniversalIN4cute5tupleIJiiiiEEENS1_10collective13CollectiveMmaINS1_37MainloopSm90TmaGmmaWarpSpecializedFP8ILi11ENS5_IJNS4_1CILi4EEESB_NSA_ILi1EEEEEENS1_32KernelTmaWarpSpecializedPingpongEEENS5_IJNSA_ILi64EEENSA_ILi256EEESG_EEENS_12float_e4m3_tENS5_IJlSC_lEEESJ_SK_NS4_8TiledMMAINS4_8MMA_AtomIJNS4_4SM904GMMA31MMA_64x256x32_F32E4M3E4M3_SS_TNILNSO_7ScaleInE1ELSQ_1EEEEEENS4_6LayoutINS5_IJSC_SC_SC_EEENS5_IJNSA_ILi0EEESV_SV_EEEEENS5_IJNS4_10UnderscoreESY_SY_EEEEENS4_23SM90_TMA_LOAD_MULTICASTENS4_14ComposedLayoutINS4_7SwizzleILi2ELi4ELi3EEENS4_18smem_ptr_flag_bitsILi8EEENST_INS5_IJNSA_ILi8EEESG_EEENS5_IJSG_SC_EEEEEEEvNS4_8identityES11_S1B_vS1C_EENS_8epilogue10collective6detail29Sm90TmaWarpSpecializedAdapterINS1F_15DefaultEpilogueISJ_SK_SK_NS1E_6thread17LinearCombinationISJ_Li1EffLNS1J_9ScaleType4KindE0ELNS_15FloatRoundStyleE2ESJ_EENS1_15EpilogueDefaultEEEEEvvEEEEvNT_6ParamsE --------------------------
	.section	.nv.constant0._ZN7cutlass13device_kernelINS_4gemm6kernel13GemmUniversalIN4cute5tupleIJiiiiEEENS1_10collective13CollectiveMmaINS1_37MainloopSm90TmaGmmaWarpSpecializedFP8ILi11ENS5_IJNS4_1CILi4EEESB_NSA_ILi1EEEEEENS1_32KernelTmaWarpSpecializedPingpongEEENS5_IJNSA_ILi64EEENSA_ILi256EEESG_EEENS_12float_e4m3_tENS5_IJlSC_lEEESJ_SK_NS4_8TiledMMAINS4_8MMA_AtomIJNS4_4SM904GMMA31MMA_64x256x32_F32E4M3E4M3_SS_TNILNSO_7ScaleInE1ELSQ_1EEEEEENS4_6LayoutINS5_IJSC_SC_SC_EEENS5_IJNSA_ILi0EEESV_SV_EEEEENS5_IJNS4_10UnderscoreESY_SY_EEEEENS4_23SM90_TMA_LOAD_MULTICASTENS4_14ComposedLayoutINS4_7SwizzleILi2ELi4ELi3EEENS4_18smem_ptr_flag_bitsILi8EEENST_INS5_IJNSA_ILi8EEESG_EEENS5_IJSG_SC_EEEEEEEvNS4_8identityES11_S1B_vS1C_EENS_8epilogue10collective6detail29Sm90TmaWarpSpecializedAdapterINS1F_15DefaultEpilogueISJ_SK_SK_NS1E_6thread17LinearCombinationISJ_Li1EffLNS1J_9ScaleType4KindE0ELNS_15FloatRoundStyleE2ESJ_EENS1_15EpilogueDefaultEEEEEvvEEEEvNT_6ParamsE,"a",@progbits
	.sectionflags	@""
	.align	4
.nv.constant0._ZN7cutlass13device_kernelINS_4gemm6kernel13GemmUniversalIN4cute5tupleIJiiiiEEENS1_10collective13CollectiveMmaINS1_37MainloopSm90TmaGmmaWarpSpecializedFP8ILi11ENS5_IJNS4_1CILi4EEESB_NSA_ILi1EEEEEENS1_32KernelTmaWarpSpecializedPingpongEEENS5_IJNSA_ILi64EEENSA_ILi256EEESG_EEENS_12float_e4m3_tENS5_IJlSC_lEEESJ_SK_NS4_8TiledMMAINS4_8MMA_AtomIJNS4_4SM904GMMA31MMA_64x256x32_F32E4M3E4M3_SS_TNILNSO_7ScaleInE1ELSQ_1EEEEEENS4_6LayoutINS5_IJSC_SC_SC_EEENS5_IJNSA_ILi0EEESV_SV_EEEEENS5_IJNS4_10UnderscoreESY_SY_EEEEENS4_23SM90_TMA_LOAD_MULTICASTENS4_14ComposedLayoutINS4_7SwizzleILi2ELi4ELi3EEENS4_18smem_ptr_flag_bitsILi8EEENST_INS5_IJNSA_ILi8EEESG_EEENS5_IJSG_SC_EEEEEEEvNS4_8identityES11_S1B_vS1C_EENS_8epilogue10collective6detail29Sm90TmaWarpSpecializedAdapterINS1F_15DefaultEpilogueISJ_SK_SK_NS1E_6thread17LinearCombinationISJ_Li1EffLNS1J_9ScaleType4KindE0ELNS_15FloatRoundStyleE2ESJ_EENS1_15EpilogueDefaultEEEEEvvEEEEvNT_6ParamsE:
	.zero		1664


//--------------------- SYMBOLS --------------------------

	.type		.nv.reservedSmem.offset0,@object
	.size		.nv.reservedSmem.offset0,0x4
